//
// Generated by NVIDIA NVVM Compiler
//
// Compiler Build ID: CL-36424714
// Cuda compilation tools, release 13.0, V13.0.88
// Based on NVVM 20.0.0
//

.version 9.0
.target sm_100
.address_size 64

	// .globl	_Z15transfer64_tilePKmPm4int2j

.visible .entry _Z15transfer64_tilePKmPm4int2j(
	.param .u64 .ptr .align 1 _Z15transfer64_tilePKmPm4int2j_param_0,
	.param .u64 .ptr .align 1 _Z15transfer64_tilePKmPm4int2j_param_1,
	.param .align 8 .b8 _Z15transfer64_tilePKmPm4int2j_param_2[8],
	.param .u32 _Z15transfer64_tilePKmPm4int2j_param_3
)
{
	.reg .pred 	%p<18>;
	.reg .b32 	%r<2159>;
	.reg .b64 	%rd<342>;

	ld.param.u64 	%rd3, [_Z15transfer64_tilePKmPm4int2j_param_0];
	ld.param.u64 	%rd4, [_Z15transfer64_tilePKmPm4int2j_param_1];
	ld.param.v2.u32 	{%r7, %r8}, [_Z15transfer64_tilePKmPm4int2j_param_2];
	ld.param.u32 	%r9, [_Z15transfer64_tilePKmPm4int2j_param_3];
	cvta.to.global.u64 	%rd1, %rd4;
	mov.u32 	%r10, %ctaid.x;
	mov.u32 	%r11, %ntid.x;
	mov.u32 	%r12, %tid.x;
	mad.lo.s32 	%r1, %r10, %r11, %r12;
	mul.lo.s32 	%r2, %r9, %r9;
	add.s32 	%r13, %r2, 31;
	shr.u32 	%r14, %r13, 5;
	setp.ge.u32 	%p1, %r1, %r14;
	@%p1 bra 	$L__BB0_18;
	cvta.to.global.u64 	%rd5, %rd3;
	mul.wide.u32 	%rd6, %r1, 8;
	add.s64 	%rd7, %rd5, %rd6;
	ld.global.nc.u64 	%rd2, [%rd7];
	shl.b32 	%r3, %r1, 5;
	add.s32 	%r4, %r9, %r7;
	add.s32 	%r5, %r9, %r8;
	max.u32 	%r15, %r2, %r3;
	sub.s32 	%r6, %r15, %r3;
	setp.le.u32 	%p2, %r2, %r3;
	@%p2 bra 	$L__BB0_18;
	and.b64  	%rd8, %rd2, 3;
	and.b32  	%r16, %r3, 1431655744;
	shr.u32 	%r17, %r16, 1;
	or.b32  	%r18, %r17, %r16;
	and.b32  	%r19, %r18, 858993440;
	shr.u32 	%r20, %r19, 2;
	or.b32  	%r21, %r20, %r19;
	and.b32  	%r22, %r21, 252645128;
	shr.u32 	%r23, %r22, 4;
	or.b32  	%r24, %r23, %r22;
	shr.u32 	%r25, %r24, 8;
	and.b32  	%r26, %r25, 65280;
	and.b32  	%r27, %r24, 248;
	or.b32  	%r28, %r26, %r27;
	shl.b32 	%r29, %r1, 4;
	and.b32  	%r30, %r29, 1145324608;
	and.b32  	%r31, %r3, 572662304;
	or.b32  	%r32, %r30, %r31;
	shr.u32 	%r33, %r32, 1;
	shr.u32 	%r34, %r32, 3;
	or.b32  	%r35, %r33, %r34;
	and.b32  	%r36, %r35, 252645132;
	shr.u32 	%r37, %r36, 4;
	or.b32  	%r38, %r37, %r36;
	shr.u32 	%r39, %r38, 8;
	and.b32  	%r40, %r39, 65280;
	and.b32  	%r41, %r38, 252;
	or.b32  	%r42, %r40, %r41;
	add.s32 	%r43, %r4, %r28;
	rem.u32 	%r44, %r43, %r9;
	add.s32 	%r45, %r5, %r42;
	rem.u32 	%r46, %r45, %r9;
	and.b32  	%r47, %r44, 255;
	and.b32  	%r48, %r46, 255;
	shl.b32 	%r49, %r44, 8;
	or.b32  	%r50, %r49, %r47;
	and.b32  	%r51, %r50, 16711935;
	shl.b32 	%r52, %r46, 8;
	or.b32  	%r53, %r52, %r48;
	and.b32  	%r54, %r53, 16711935;
	shl.b32 	%r55, %r50, 4;
	and.b32  	%r56, %r55, 267390960;
	or.b32  	%r57, %r56, %r51;
	and.b32  	%r58, %r57, 252645135;
	shl.b32 	%r59, %r53, 4;
	and.b32  	%r60, %r59, 267390960;
	or.b32  	%r61, %r60, %r54;
	and.b32  	%r62, %r61, 252645135;
	shl.b32 	%r63, %r57, 2;
	and.b32  	%r64, %r63, 1010580540;
	or.b32  	%r65, %r64, %r58;
	and.b32  	%r66, %r65, 286331153;
	shl.b32 	%r67, %r61, 2;
	and.b32  	%r68, %r67, 1010580540;
	or.b32  	%r69, %r68, %r62;
	shl.b32 	%r70, %r65, 1;
	and.b32  	%r71, %r70, 1145324612;
	or.b32  	%r72, %r71, %r66;
	shl.b32 	%r73, %r69, 2;
	and.b32  	%r74, %r73, -2004318072;
	shl.b32 	%r75, %r69, 1;
	and.b32  	%r76, %r75, 572662306;
	or.b32  	%r77, %r74, %r76;
	or.b32  	%r78, %r77, %r72;
	shr.u32 	%r79, %r78, 5;
	shl.b32 	%r80, %r78, 1;
	and.b32  	%r81, %r80, 62;
	mov.b64 	%rd9, 3;
	shl.b64 	%rd10, %rd9, %r81;
	not.b64 	%rd11, %rd10;
	mul.wide.u32 	%rd12, %r79, 8;
	add.s64 	%rd13, %rd1, %rd12;
	ld.global.u64 	%rd14, [%rd13];
	and.b64  	%rd15, %rd14, %rd11;
	shl.b64 	%rd16, %rd8, %r81;
	or.b64  	%rd17, %rd15, %rd16;
	st.global.u64 	[%rd13], %rd17;
	setp.eq.s32 	%p3, %r6, 1;
	@%p3 bra 	$L__BB0_18;
	add.s32 	%r82, %r3, 1;
	shr.u64 	%rd18, %rd2, 2;
	and.b64  	%rd19, %rd18, 3;
	and.b32  	%r83, %r82, 1431655745;
	shr.u32 	%r84, %r83, 1;
	or.b32  	%r85, %r84, %r83;
	and.b32  	%r86, %r85, 858993441;
	shr.u32 	%r87, %r86, 2;
	or.b32  	%r88, %r87, %r86;
	and.b32  	%r89, %r88, 252645129;
	shr.u32 	%r90, %r89, 4;
	or.b32  	%r91, %r90, %r89;
	shr.u32 	%r92, %r91, 8;
	and.b32  	%r93, %r92, 65280;
	and.b32  	%r94, %r91, 249;
	or.b32  	%r95, %r93, %r94;
	shr.u32 	%r96, %r82, 1;
	and.b32  	%r97, %r96, 1145324608;
	and.b32  	%r98, %r82, 572662304;
	or.b32  	%r99, %r97, %r98;
	shr.u32 	%r100, %r99, 1;
	shr.u32 	%r101, %r99, 3;
	or.b32  	%r102, %r100, %r101;
	and.b32  	%r103, %r102, 252645132;
	shr.u32 	%r104, %r103, 4;
	or.b32  	%r105, %r104, %r103;
	shr.u32 	%r106, %r105, 8;
	and.b32  	%r107, %r106, 65280;
	and.b32  	%r108, %r105, 252;
	or.b32  	%r109, %r107, %r108;
	add.s32 	%r110, %r4, %r95;
	rem.u32 	%r111, %r110, %r9;
	add.s32 	%r112, %r5, %r109;
	rem.u32 	%r113, %r112, %r9;
	and.b32  	%r114, %r111, 255;
	and.b32  	%r115, %r113, 255;
	shl.b32 	%r116, %r111, 8;
	or.b32  	%r117, %r116, %r114;
	and.b32  	%r118, %r117, 16711935;
	shl.b32 	%r119, %r113, 8;
	or.b32  	%r120, %r119, %r115;
	and.b32  	%r121, %r120, 16711935;
	shl.b32 	%r122, %r117, 4;
	and.b32  	%r123, %r122, 267390960;
	or.b32  	%r124, %r123, %r118;
	and.b32  	%r125, %r124, 252645135;
	shl.b32 	%r126, %r120, 4;
	and.b32  	%r127, %r126, 267390960;
	or.b32  	%r128, %r127, %r121;
	and.b32  	%r129, %r128, 252645135;
	shl.b32 	%r130, %r124, 2;
	and.b32  	%r131, %r130, 1010580540;
	or.b32  	%r132, %r131, %r125;
	and.b32  	%r133, %r132, 286331153;
	shl.b32 	%r134, %r128, 2;
	and.b32  	%r135, %r134, 1010580540;
	or.b32  	%r136, %r135, %r129;
	shl.b32 	%r137, %r132, 1;
	and.b32  	%r138, %r137, 1145324612;
	or.b32  	%r139, %r138, %r133;
	shl.b32 	%r140, %r136, 2;
	and.b32  	%r141, %r140, -2004318072;
	shl.b32 	%r142, %r136, 1;
	and.b32  	%r143, %r142, 572662306;
	or.b32  	%r144, %r141, %r143;
	or.b32  	%r145, %r144, %r139;
	shr.u32 	%r146, %r145, 5;
	shl.b32 	%r147, %r145, 1;
	and.b32  	%r148, %r147, 62;
	mov.b64 	%rd20, 3;
	shl.b64 	%rd21, %rd20, %r148;
	not.b64 	%rd22, %rd21;
	mul.wide.u32 	%rd23, %r146, 8;
	add.s64 	%rd24, %rd1, %rd23;
	ld.global.u64 	%rd25, [%rd24];
	and.b64  	%rd26, %rd25, %rd22;
	shl.b64 	%rd27, %rd19, %r148;
	or.b64  	%rd28, %rd26, %rd27;
	st.global.u64 	[%rd24], %rd28;
	add.s32 	%r149, %r3, 2;
	shr.u64 	%rd29, %rd2, 4;
	and.b64  	%rd30, %rd29, 3;
	and.b32  	%r150, %r149, 1431655744;
	shr.u32 	%r151, %r150, 1;
	or.b32  	%r152, %r151, %r150;
	and.b32  	%r153, %r152, 858993440;
	shr.u32 	%r154, %r153, 2;
	or.b32  	%r155, %r154, %r153;
	and.b32  	%r156, %r155, 252645128;
	shr.u32 	%r157, %r156, 4;
	or.b32  	%r158, %r157, %r156;
	shr.u32 	%r159, %r158, 8;
	and.b32  	%r160, %r159, 65280;
	and.b32  	%r161, %r158, 248;
	or.b32  	%r162, %r160, %r161;
	shr.u32 	%r163, %r149, 1;
	and.b32  	%r164, %r163, 1145324608;
	and.b32  	%r165, %r149, 572662306;
	or.b32  	%r166, %r164, %r165;
	shr.u32 	%r167, %r166, 1;
	shr.u32 	%r168, %r166, 3;
	or.b32  	%r169, %r167, %r168;
	and.b32  	%r170, %r169, 252645133;
	shr.u32 	%r171, %r170, 4;
	or.b32  	%r172, %r171, %r170;
	shr.u32 	%r173, %r172, 8;
	and.b32  	%r174, %r173, 65280;
	and.b32  	%r175, %r172, 253;
	or.b32  	%r176, %r174, %r175;
	add.s32 	%r177, %r4, %r162;
	rem.u32 	%r178, %r177, %r9;
	add.s32 	%r179, %r5, %r176;
	rem.u32 	%r180, %r179, %r9;
	and.b32  	%r181, %r178, 255;
	and.b32  	%r182, %r180, 255;
	shl.b32 	%r183, %r178, 8;
	or.b32  	%r184, %r183, %r181;
	and.b32  	%r185, %r184, 16711935;
	shl.b32 	%r186, %r180, 8;
	or.b32  	%r187, %r186, %r182;
	and.b32  	%r188, %r187, 16711935;
	shl.b32 	%r189, %r184, 4;
	and.b32  	%r190, %r189, 267390960;
	or.b32  	%r191, %r190, %r185;
	and.b32  	%r192, %r191, 252645135;
	shl.b32 	%r193, %r187, 4;
	and.b32  	%r194, %r193, 267390960;
	or.b32  	%r195, %r194, %r188;
	and.b32  	%r196, %r195, 252645135;
	shl.b32 	%r197, %r191, 2;
	and.b32  	%r198, %r197, 1010580540;
	or.b32  	%r199, %r198, %r192;
	and.b32  	%r200, %r199, 286331153;
	shl.b32 	%r201, %r195, 2;
	and.b32  	%r202, %r201, 1010580540;
	or.b32  	%r203, %r202, %r196;
	shl.b32 	%r204, %r199, 1;
	and.b32  	%r205, %r204, 1145324612;
	or.b32  	%r206, %r205, %r200;
	shl.b32 	%r207, %r203, 2;
	and.b32  	%r208, %r207, -2004318072;
	shl.b32 	%r209, %r203, 1;
	and.b32  	%r210, %r209, 572662306;
	or.b32  	%r211, %r208, %r210;
	or.b32  	%r212, %r211, %r206;
	shr.u32 	%r213, %r212, 5;
	shl.b32 	%r214, %r212, 1;
	and.b32  	%r215, %r214, 62;
	shl.b64 	%rd31, %rd20, %r215;
	not.b64 	%rd32, %rd31;
	mul.wide.u32 	%rd33, %r213, 8;
	add.s64 	%rd34, %rd1, %rd33;
	ld.global.u64 	%rd35, [%rd34];
	and.b64  	%rd36, %rd35, %rd32;
	shl.b64 	%rd37, %rd30, %r215;
	or.b64  	%rd38, %rd36, %rd37;
	st.global.u64 	[%rd34], %rd38;
	add.s32 	%r216, %r3, 3;
	shr.u64 	%rd39, %rd2, 6;
	and.b64  	%rd40, %rd39, 3;
	and.b32  	%r217, %r216, 1431655745;
	shr.u32 	%r218, %r217, 1;
	or.b32  	%r219, %r218, %r217;
	and.b32  	%r220, %r219, 858993441;
	shr.u32 	%r221, %r220, 2;
	or.b32  	%r222, %r221, %r220;
	and.b32  	%r223, %r222, 252645129;
	shr.u32 	%r224, %r223, 4;
	or.b32  	%r225, %r224, %r223;
	shr.u32 	%r226, %r225, 8;
	and.b32  	%r227, %r226, 65280;
	and.b32  	%r228, %r225, 249;
	or.b32  	%r229, %r227, %r228;
	shr.u32 	%r230, %r216, 1;
	and.b32  	%r231, %r230, 1145324608;
	and.b32  	%r232, %r216, 572662306;
	or.b32  	%r233, %r231, %r232;
	shr.u32 	%r234, %r233, 1;
	shr.u32 	%r235, %r233, 3;
	or.b32  	%r236, %r234, %r235;
	and.b32  	%r237, %r236, 252645133;
	shr.u32 	%r238, %r237, 4;
	or.b32  	%r239, %r238, %r237;
	shr.u32 	%r240, %r239, 8;
	and.b32  	%r241, %r240, 65280;
	and.b32  	%r242, %r239, 253;
	or.b32  	%r243, %r241, %r242;
	add.s32 	%r244, %r4, %r229;
	rem.u32 	%r245, %r244, %r9;
	add.s32 	%r246, %r5, %r243;
	rem.u32 	%r247, %r246, %r9;
	and.b32  	%r248, %r245, 255;
	and.b32  	%r249, %r247, 255;
	shl.b32 	%r250, %r245, 8;
	or.b32  	%r251, %r250, %r248;
	and.b32  	%r252, %r251, 16711935;
	shl.b32 	%r253, %r247, 8;
	or.b32  	%r254, %r253, %r249;
	and.b32  	%r255, %r254, 16711935;
	shl.b32 	%r256, %r251, 4;
	and.b32  	%r257, %r256, 267390960;
	or.b32  	%r258, %r257, %r252;
	and.b32  	%r259, %r258, 252645135;
	shl.b32 	%r260, %r254, 4;
	and.b32  	%r261, %r260, 267390960;
	or.b32  	%r262, %r261, %r255;
	and.b32  	%r263, %r262, 252645135;
	shl.b32 	%r264, %r258, 2;
	and.b32  	%r265, %r264, 1010580540;
	or.b32  	%r266, %r265, %r259;
	and.b32  	%r267, %r266, 286331153;
	shl.b32 	%r268, %r262, 2;
	and.b32  	%r269, %r268, 1010580540;
	or.b32  	%r270, %r269, %r263;
	shl.b32 	%r271, %r266, 1;
	and.b32  	%r272, %r271, 1145324612;
	or.b32  	%r273, %r272, %r267;
	shl.b32 	%r274, %r270, 2;
	and.b32  	%r275, %r274, -2004318072;
	shl.b32 	%r276, %r270, 1;
	and.b32  	%r277, %r276, 572662306;
	or.b32  	%r278, %r275, %r277;
	or.b32  	%r279, %r278, %r273;
	shr.u32 	%r280, %r279, 5;
	shl.b32 	%r281, %r279, 1;
	and.b32  	%r282, %r281, 62;
	shl.b64 	%rd41, %rd20, %r282;
	not.b64 	%rd42, %rd41;
	mul.wide.u32 	%rd43, %r280, 8;
	add.s64 	%rd44, %rd1, %rd43;
	ld.global.u64 	%rd45, [%rd44];
	and.b64  	%rd46, %rd45, %rd42;
	shl.b64 	%rd47, %rd40, %r282;
	or.b64  	%rd48, %rd46, %rd47;
	st.global.u64 	[%rd44], %rd48;
	setp.eq.s32 	%p4, %r6, 4;
	@%p4 bra 	$L__BB0_18;
	add.s32 	%r283, %r3, 4;
	shr.u64 	%rd49, %rd2, 8;
	and.b64  	%rd50, %rd49, 3;
	and.b32  	%r284, %r283, 1431655748;
	shr.u32 	%r285, %r284, 1;
	or.b32  	%r286, %r285, %r284;
	and.b32  	%r287, %r286, 858993442;
	shr.u32 	%r288, %r287, 2;
	or.b32  	%r289, %r288, %r287;
	and.b32  	%r290, %r289, 252645130;
	shr.u32 	%r291, %r290, 4;
	or.b32  	%r292, %r291, %r290;
	shr.u32 	%r293, %r292, 8;
	and.b32  	%r294, %r293, 65280;
	and.b32  	%r295, %r292, 250;
	or.b32  	%r296, %r294, %r295;
	shr.u32 	%r297, %r283, 1;
	and.b32  	%r298, %r297, 1145324608;
	and.b32  	%r299, %r283, 572662304;
	or.b32  	%r300, %r298, %r299;
	shr.u32 	%r301, %r300, 1;
	shr.u32 	%r302, %r300, 3;
	or.b32  	%r303, %r301, %r302;
	and.b32  	%r304, %r303, 252645132;
	shr.u32 	%r305, %r304, 4;
	or.b32  	%r306, %r305, %r304;
	shr.u32 	%r307, %r306, 8;
	and.b32  	%r308, %r307, 65280;
	and.b32  	%r309, %r306, 252;
	or.b32  	%r310, %r308, %r309;
	add.s32 	%r311, %r4, %r296;
	rem.u32 	%r312, %r311, %r9;
	add.s32 	%r313, %r5, %r310;
	rem.u32 	%r314, %r313, %r9;
	and.b32  	%r315, %r312, 255;
	and.b32  	%r316, %r314, 255;
	shl.b32 	%r317, %r312, 8;
	or.b32  	%r318, %r317, %r315;
	and.b32  	%r319, %r318, 16711935;
	shl.b32 	%r320, %r314, 8;
	or.b32  	%r321, %r320, %r316;
	and.b32  	%r322, %r321, 16711935;
	shl.b32 	%r323, %r318, 4;
	and.b32  	%r324, %r323, 267390960;
	or.b32  	%r325, %r324, %r319;
	and.b32  	%r326, %r325, 252645135;
	shl.b32 	%r327, %r321, 4;
	and.b32  	%r328, %r327, 267390960;
	or.b32  	%r329, %r328, %r322;
	and.b32  	%r330, %r329, 252645135;
	shl.b32 	%r331, %r325, 2;
	and.b32  	%r332, %r331, 1010580540;
	or.b32  	%r333, %r332, %r326;
	and.b32  	%r334, %r333, 286331153;
	shl.b32 	%r335, %r329, 2;
	and.b32  	%r336, %r335, 1010580540;
	or.b32  	%r337, %r336, %r330;
	shl.b32 	%r338, %r333, 1;
	and.b32  	%r339, %r338, 1145324612;
	or.b32  	%r340, %r339, %r334;
	shl.b32 	%r341, %r337, 2;
	and.b32  	%r342, %r341, -2004318072;
	shl.b32 	%r343, %r337, 1;
	and.b32  	%r344, %r343, 572662306;
	or.b32  	%r345, %r342, %r344;
	or.b32  	%r346, %r345, %r340;
	shr.u32 	%r347, %r346, 5;
	shl.b32 	%r348, %r346, 1;
	and.b32  	%r349, %r348, 62;
	mov.b64 	%rd51, 3;
	shl.b64 	%rd52, %rd51, %r349;
	not.b64 	%rd53, %rd52;
	mul.wide.u32 	%rd54, %r347, 8;
	add.s64 	%rd55, %rd1, %rd54;
	ld.global.u64 	%rd56, [%rd55];
	and.b64  	%rd57, %rd56, %rd53;
	shl.b64 	%rd58, %rd50, %r349;
	or.b64  	%rd59, %rd57, %rd58;
	st.global.u64 	[%rd55], %rd59;
	setp.eq.s32 	%p5, %r6, 5;
	@%p5 bra 	$L__BB0_18;
	add.s32 	%r350, %r3, 5;
	shr.u64 	%rd60, %rd2, 10;
	and.b64  	%rd61, %rd60, 3;
	and.b32  	%r351, %r350, 1431655749;
	shr.u32 	%r352, %r351, 1;
	or.b32  	%r353, %r352, %r351;
	and.b32  	%r354, %r353, 858993443;
	shr.u32 	%r355, %r354, 2;
	or.b32  	%r356, %r355, %r354;
	and.b32  	%r357, %r356, 252645131;
	shr.u32 	%r358, %r357, 4;
	or.b32  	%r359, %r358, %r357;
	shr.u32 	%r360, %r359, 8;
	and.b32  	%r361, %r360, 65280;
	and.b32  	%r362, %r359, 251;
	or.b32  	%r363, %r361, %r362;
	shr.u32 	%r364, %r350, 1;
	and.b32  	%r365, %r364, 1145324608;
	and.b32  	%r366, %r350, 572662304;
	or.b32  	%r367, %r365, %r366;
	shr.u32 	%r368, %r367, 1;
	shr.u32 	%r369, %r367, 3;
	or.b32  	%r370, %r368, %r369;
	and.b32  	%r371, %r370, 252645132;
	shr.u32 	%r372, %r371, 4;
	or.b32  	%r373, %r372, %r371;
	shr.u32 	%r374, %r373, 8;
	and.b32  	%r375, %r374, 65280;
	and.b32  	%r376, %r373, 252;
	or.b32  	%r377, %r375, %r376;
	add.s32 	%r378, %r4, %r363;
	rem.u32 	%r379, %r378, %r9;
	add.s32 	%r380, %r5, %r377;
	rem.u32 	%r381, %r380, %r9;
	and.b32  	%r382, %r379, 255;
	and.b32  	%r383, %r381, 255;
	shl.b32 	%r384, %r379, 8;
	or.b32  	%r385, %r384, %r382;
	and.b32  	%r386, %r385, 16711935;
	shl.b32 	%r387, %r381, 8;
	or.b32  	%r388, %r387, %r383;
	and.b32  	%r389, %r388, 16711935;
	shl.b32 	%r390, %r385, 4;
	and.b32  	%r391, %r390, 267390960;
	or.b32  	%r392, %r391, %r386;
	and.b32  	%r393, %r392, 252645135;
	shl.b32 	%r394, %r388, 4;
	and.b32  	%r395, %r394, 267390960;
	or.b32  	%r396, %r395, %r389;
	and.b32  	%r397, %r396, 252645135;
	shl.b32 	%r398, %r392, 2;
	and.b32  	%r399, %r398, 1010580540;
	or.b32  	%r400, %r399, %r393;
	and.b32  	%r401, %r400, 286331153;
	shl.b32 	%r402, %r396, 2;
	and.b32  	%r403, %r402, 1010580540;
	or.b32  	%r404, %r403, %r397;
	shl.b32 	%r405, %r400, 1;
	and.b32  	%r406, %r405, 1145324612;
	or.b32  	%r407, %r406, %r401;
	shl.b32 	%r408, %r404, 2;
	and.b32  	%r409, %r408, -2004318072;
	shl.b32 	%r410, %r404, 1;
	and.b32  	%r411, %r410, 572662306;
	or.b32  	%r412, %r409, %r411;
	or.b32  	%r413, %r412, %r407;
	shr.u32 	%r414, %r413, 5;
	shl.b32 	%r415, %r413, 1;
	and.b32  	%r416, %r415, 62;
	mov.b64 	%rd62, 3;
	shl.b64 	%rd63, %rd62, %r416;
	not.b64 	%rd64, %rd63;
	mul.wide.u32 	%rd65, %r414, 8;
	add.s64 	%rd66, %rd1, %rd65;
	ld.global.u64 	%rd67, [%rd66];
	and.b64  	%rd68, %rd67, %rd64;
	shl.b64 	%rd69, %rd61, %r416;
	or.b64  	%rd70, %rd68, %rd69;
	st.global.u64 	[%rd66], %rd70;
	add.s32 	%r417, %r3, 6;
	shr.u64 	%rd71, %rd2, 12;
	and.b64  	%rd72, %rd71, 3;
	and.b32  	%r418, %r417, 1431655748;
	shr.u32 	%r419, %r418, 1;
	or.b32  	%r420, %r419, %r418;
	and.b32  	%r421, %r420, 858993442;
	shr.u32 	%r422, %r421, 2;
	or.b32  	%r423, %r422, %r421;
	and.b32  	%r424, %r423, 252645130;
	shr.u32 	%r425, %r424, 4;
	or.b32  	%r426, %r425, %r424;
	shr.u32 	%r427, %r426, 8;
	and.b32  	%r428, %r427, 65280;
	and.b32  	%r429, %r426, 250;
	or.b32  	%r430, %r428, %r429;
	shr.u32 	%r431, %r417, 1;
	and.b32  	%r432, %r431, 1145324608;
	and.b32  	%r433, %r417, 572662306;
	or.b32  	%r434, %r432, %r433;
	shr.u32 	%r435, %r434, 1;
	shr.u32 	%r436, %r434, 3;
	or.b32  	%r437, %r435, %r436;
	and.b32  	%r438, %r437, 252645133;
	shr.u32 	%r439, %r438, 4;
	or.b32  	%r440, %r439, %r438;
	shr.u32 	%r441, %r440, 8;
	and.b32  	%r442, %r441, 65280;
	and.b32  	%r443, %r440, 253;
	or.b32  	%r444, %r442, %r443;
	add.s32 	%r445, %r4, %r430;
	rem.u32 	%r446, %r445, %r9;
	add.s32 	%r447, %r5, %r444;
	rem.u32 	%r448, %r447, %r9;
	and.b32  	%r449, %r446, 255;
	and.b32  	%r450, %r448, 255;
	shl.b32 	%r451, %r446, 8;
	or.b32  	%r452, %r451, %r449;
	and.b32  	%r453, %r452, 16711935;
	shl.b32 	%r454, %r448, 8;
	or.b32  	%r455, %r454, %r450;
	and.b32  	%r456, %r455, 16711935;
	shl.b32 	%r457, %r452, 4;
	and.b32  	%r458, %r457, 267390960;
	or.b32  	%r459, %r458, %r453;
	and.b32  	%r460, %r459, 252645135;
	shl.b32 	%r461, %r455, 4;
	and.b32  	%r462, %r461, 267390960;
	or.b32  	%r463, %r462, %r456;
	and.b32  	%r464, %r463, 252645135;
	shl.b32 	%r465, %r459, 2;
	and.b32  	%r466, %r465, 1010580540;
	or.b32  	%r467, %r466, %r460;
	and.b32  	%r468, %r467, 286331153;
	shl.b32 	%r469, %r463, 2;
	and.b32  	%r470, %r469, 1010580540;
	or.b32  	%r471, %r470, %r464;
	shl.b32 	%r472, %r467, 1;
	and.b32  	%r473, %r472, 1145324612;
	or.b32  	%r474, %r473, %r468;
	shl.b32 	%r475, %r471, 2;
	and.b32  	%r476, %r475, -2004318072;
	shl.b32 	%r477, %r471, 1;
	and.b32  	%r478, %r477, 572662306;
	or.b32  	%r479, %r476, %r478;
	or.b32  	%r480, %r479, %r474;
	shr.u32 	%r481, %r480, 5;
	shl.b32 	%r482, %r480, 1;
	and.b32  	%r483, %r482, 62;
	shl.b64 	%rd73, %rd62, %r483;
	not.b64 	%rd74, %rd73;
	mul.wide.u32 	%rd75, %r481, 8;
	add.s64 	%rd76, %rd1, %rd75;
	ld.global.u64 	%rd77, [%rd76];
	and.b64  	%rd78, %rd77, %rd74;
	shl.b64 	%rd79, %rd72, %r483;
	or.b64  	%rd80, %rd78, %rd79;
	st.global.u64 	[%rd76], %rd80;
	add.s32 	%r484, %r3, 7;
	shr.u64 	%rd81, %rd2, 14;
	and.b64  	%rd82, %rd81, 3;
	and.b32  	%r485, %r484, 1431655749;
	shr.u32 	%r486, %r485, 1;
	or.b32  	%r487, %r486, %r485;
	and.b32  	%r488, %r487, 858993443;
	shr.u32 	%r489, %r488, 2;
	or.b32  	%r490, %r489, %r488;
	and.b32  	%r491, %r490, 252645131;
	shr.u32 	%r492, %r491, 4;
	or.b32  	%r493, %r492, %r491;
	shr.u32 	%r494, %r493, 8;
	and.b32  	%r495, %r494, 65280;
	and.b32  	%r496, %r493, 251;
	or.b32  	%r497, %r495, %r496;
	shr.u32 	%r498, %r484, 1;
	and.b32  	%r499, %r498, 1145324608;
	and.b32  	%r500, %r484, 572662306;
	or.b32  	%r501, %r499, %r500;
	shr.u32 	%r502, %r501, 1;
	shr.u32 	%r503, %r501, 3;
	or.b32  	%r504, %r502, %r503;
	and.b32  	%r505, %r504, 252645133;
	shr.u32 	%r506, %r505, 4;
	or.b32  	%r507, %r506, %r505;
	shr.u32 	%r508, %r507, 8;
	and.b32  	%r509, %r508, 65280;
	and.b32  	%r510, %r507, 253;
	or.b32  	%r511, %r509, %r510;
	add.s32 	%r512, %r4, %r497;
	rem.u32 	%r513, %r512, %r9;
	add.s32 	%r514, %r5, %r511;
	rem.u32 	%r515, %r514, %r9;
	and.b32  	%r516, %r513, 255;
	and.b32  	%r517, %r515, 255;
	shl.b32 	%r518, %r513, 8;
	or.b32  	%r519, %r518, %r516;
	and.b32  	%r520, %r519, 16711935;
	shl.b32 	%r521, %r515, 8;
	or.b32  	%r522, %r521, %r517;
	and.b32  	%r523, %r522, 16711935;
	shl.b32 	%r524, %r519, 4;
	and.b32  	%r525, %r524, 267390960;
	or.b32  	%r526, %r525, %r520;
	and.b32  	%r527, %r526, 252645135;
	shl.b32 	%r528, %r522, 4;
	and.b32  	%r529, %r528, 267390960;
	or.b32  	%r530, %r529, %r523;
	and.b32  	%r531, %r530, 252645135;
	shl.b32 	%r532, %r526, 2;
	and.b32  	%r533, %r532, 1010580540;
	or.b32  	%r534, %r533, %r527;
	and.b32  	%r535, %r534, 286331153;
	shl.b32 	%r536, %r530, 2;
	and.b32  	%r537, %r536, 1010580540;
	or.b32  	%r538, %r537, %r531;
	shl.b32 	%r539, %r534, 1;
	and.b32  	%r540, %r539, 1145324612;
	or.b32  	%r541, %r540, %r535;
	shl.b32 	%r542, %r538, 2;
	and.b32  	%r543, %r542, -2004318072;
	shl.b32 	%r544, %r538, 1;
	and.b32  	%r545, %r544, 572662306;
	or.b32  	%r546, %r543, %r545;
	or.b32  	%r547, %r546, %r541;
	shr.u32 	%r548, %r547, 5;
	shl.b32 	%r549, %r547, 1;
	and.b32  	%r550, %r549, 62;
	shl.b64 	%rd83, %rd62, %r550;
	not.b64 	%rd84, %rd83;
	mul.wide.u32 	%rd85, %r548, 8;
	add.s64 	%rd86, %rd1, %rd85;
	ld.global.u64 	%rd87, [%rd86];
	and.b64  	%rd88, %rd87, %rd84;
	shl.b64 	%rd89, %rd82, %r550;
	or.b64  	%rd90, %rd88, %rd89;
	st.global.u64 	[%rd86], %rd90;
	setp.eq.s32 	%p6, %r6, 8;
	@%p6 bra 	$L__BB0_18;
	add.s32 	%r551, %r3, 8;
	shr.u64 	%rd91, %rd2, 16;
	and.b64  	%rd92, %rd91, 3;
	and.b32  	%r552, %r551, 1431655744;
	shr.u32 	%r553, %r552, 1;
	or.b32  	%r554, %r553, %r552;
	and.b32  	%r555, %r554, 858993440;
	shr.u32 	%r556, %r555, 2;
	or.b32  	%r557, %r556, %r555;
	and.b32  	%r558, %r557, 252645128;
	shr.u32 	%r559, %r558, 4;
	or.b32  	%r560, %r559, %r558;
	shr.u32 	%r561, %r560, 8;
	and.b32  	%r562, %r561, 65280;
	and.b32  	%r563, %r560, 248;
	or.b32  	%r564, %r562, %r563;
	shr.u32 	%r565, %r551, 1;
	and.b32  	%r566, %r565, 1145324612;
	and.b32  	%r567, %r551, 572662304;
	or.b32  	%r568, %r566, %r567;
	shr.u32 	%r569, %r568, 1;
	shr.u32 	%r570, %r568, 3;
	or.b32  	%r571, %r569, %r570;
	and.b32  	%r572, %r571, 252645134;
	shr.u32 	%r573, %r572, 4;
	or.b32  	%r574, %r573, %r572;
	shr.u32 	%r575, %r574, 8;
	and.b32  	%r576, %r575, 65280;
	and.b32  	%r577, %r574, 254;
	or.b32  	%r578, %r576, %r577;
	add.s32 	%r579, %r4, %r564;
	rem.u32 	%r580, %r579, %r9;
	add.s32 	%r581, %r5, %r578;
	rem.u32 	%r582, %r581, %r9;
	and.b32  	%r583, %r580, 255;
	and.b32  	%r584, %r582, 255;
	shl.b32 	%r585, %r580, 8;
	or.b32  	%r586, %r585, %r583;
	and.b32  	%r587, %r586, 16711935;
	shl.b32 	%r588, %r582, 8;
	or.b32  	%r589, %r588, %r584;
	and.b32  	%r590, %r589, 16711935;
	shl.b32 	%r591, %r586, 4;
	and.b32  	%r592, %r591, 267390960;
	or.b32  	%r593, %r592, %r587;
	and.b32  	%r594, %r593, 252645135;
	shl.b32 	%r595, %r589, 4;
	and.b32  	%r596, %r595, 267390960;
	or.b32  	%r597, %r596, %r590;
	and.b32  	%r598, %r597, 252645135;
	shl.b32 	%r599, %r593, 2;
	and.b32  	%r600, %r599, 1010580540;
	or.b32  	%r601, %r600, %r594;
	and.b32  	%r602, %r601, 286331153;
	shl.b32 	%r603, %r597, 2;
	and.b32  	%r604, %r603, 1010580540;
	or.b32  	%r605, %r604, %r598;
	shl.b32 	%r606, %r601, 1;
	and.b32  	%r607, %r606, 1145324612;
	or.b32  	%r608, %r607, %r602;
	shl.b32 	%r609, %r605, 2;
	and.b32  	%r610, %r609, -2004318072;
	shl.b32 	%r611, %r605, 1;
	and.b32  	%r612, %r611, 572662306;
	or.b32  	%r613, %r610, %r612;
	or.b32  	%r614, %r613, %r608;
	shr.u32 	%r615, %r614, 5;
	shl.b32 	%r616, %r614, 1;
	and.b32  	%r617, %r616, 62;
	mov.b64 	%rd93, 3;
	shl.b64 	%rd94, %rd93, %r617;
	not.b64 	%rd95, %rd94;
	mul.wide.u32 	%rd96, %r615, 8;
	add.s64 	%rd97, %rd1, %rd96;
	ld.global.u64 	%rd98, [%rd97];
	and.b64  	%rd99, %rd98, %rd95;
	shl.b64 	%rd100, %rd92, %r617;
	or.b64  	%rd101, %rd99, %rd100;
	st.global.u64 	[%rd97], %rd101;
	setp.eq.s32 	%p7, %r6, 9;
	@%p7 bra 	$L__BB0_18;
	add.s32 	%r618, %r3, 9;
	shr.u64 	%rd102, %rd2, 18;
	and.b64  	%rd103, %rd102, 3;
	and.b32  	%r619, %r618, 1431655745;
	shr.u32 	%r620, %r619, 1;
	or.b32  	%r621, %r620, %r619;
	and.b32  	%r622, %r621, 858993441;
	shr.u32 	%r623, %r622, 2;
	or.b32  	%r624, %r623, %r622;
	and.b32  	%r625, %r624, 252645129;
	shr.u32 	%r626, %r625, 4;
	or.b32  	%r627, %r626, %r625;
	shr.u32 	%r628, %r627, 8;
	and.b32  	%r629, %r628, 65280;
	and.b32  	%r630, %r627, 249;
	or.b32  	%r631, %r629, %r630;
	shr.u32 	%r632, %r618, 1;
	and.b32  	%r633, %r632, 1145324612;
	and.b32  	%r634, %r618, 572662304;
	or.b32  	%r635, %r633, %r634;
	shr.u32 	%r636, %r635, 1;
	shr.u32 	%r637, %r635, 3;
	or.b32  	%r638, %r636, %r637;
	and.b32  	%r639, %r638, 252645134;
	shr.u32 	%r640, %r639, 4;
	or.b32  	%r641, %r640, %r639;
	shr.u32 	%r642, %r641, 8;
	and.b32  	%r643, %r642, 65280;
	and.b32  	%r644, %r641, 254;
	or.b32  	%r645, %r643, %r644;
	add.s32 	%r646, %r4, %r631;
	rem.u32 	%r647, %r646, %r9;
	add.s32 	%r648, %r5, %r645;
	rem.u32 	%r649, %r648, %r9;
	and.b32  	%r650, %r647, 255;
	and.b32  	%r651, %r649, 255;
	shl.b32 	%r652, %r647, 8;
	or.b32  	%r653, %r652, %r650;
	and.b32  	%r654, %r653, 16711935;
	shl.b32 	%r655, %r649, 8;
	or.b32  	%r656, %r655, %r651;
	and.b32  	%r657, %r656, 16711935;
	shl.b32 	%r658, %r653, 4;
	and.b32  	%r659, %r658, 267390960;
	or.b32  	%r660, %r659, %r654;
	and.b32  	%r661, %r660, 252645135;
	shl.b32 	%r662, %r656, 4;
	and.b32  	%r663, %r662, 267390960;
	or.b32  	%r664, %r663, %r657;
	and.b32  	%r665, %r664, 252645135;
	shl.b32 	%r666, %r660, 2;
	and.b32  	%r667, %r666, 1010580540;
	or.b32  	%r668, %r667, %r661;
	and.b32  	%r669, %r668, 286331153;
	shl.b32 	%r670, %r664, 2;
	and.b32  	%r671, %r670, 1010580540;
	or.b32  	%r672, %r671, %r665;
	shl.b32 	%r673, %r668, 1;
	and.b32  	%r674, %r673, 1145324612;
	or.b32  	%r675, %r674, %r669;
	shl.b32 	%r676, %r672, 2;
	and.b32  	%r677, %r676, -2004318072;
	shl.b32 	%r678, %r672, 1;
	and.b32  	%r679, %r678, 572662306;
	or.b32  	%r680, %r677, %r679;
	or.b32  	%r681, %r680, %r675;
	shr.u32 	%r682, %r681, 5;
	shl.b32 	%r683, %r681, 1;
	and.b32  	%r684, %r683, 62;
	mov.b64 	%rd104, 3;
	shl.b64 	%rd105, %rd104, %r684;
	not.b64 	%rd106, %rd105;
	mul.wide.u32 	%rd107, %r682, 8;
	add.s64 	%rd108, %rd1, %rd107;
	ld.global.u64 	%rd109, [%rd108];
	and.b64  	%rd110, %rd109, %rd106;
	shl.b64 	%rd111, %rd103, %r684;
	or.b64  	%rd112, %rd110, %rd111;
	st.global.u64 	[%rd108], %rd112;
	add.s32 	%r685, %r3, 10;
	shr.u64 	%rd113, %rd2, 20;
	and.b64  	%rd114, %rd113, 3;
	and.b32  	%r686, %r685, 1431655744;
	shr.u32 	%r687, %r686, 1;
	or.b32  	%r688, %r687, %r686;
	and.b32  	%r689, %r688, 858993440;
	shr.u32 	%r690, %r689, 2;
	or.b32  	%r691, %r690, %r689;
	and.b32  	%r692, %r691, 252645128;
	shr.u32 	%r693, %r692, 4;
	or.b32  	%r694, %r693, %r692;
	shr.u32 	%r695, %r694, 8;
	and.b32  	%r696, %r695, 65280;
	and.b32  	%r697, %r694, 248;
	or.b32  	%r698, %r696, %r697;
	shr.u32 	%r699, %r685, 1;
	and.b32  	%r700, %r699, 1145324612;
	and.b32  	%r701, %r685, 572662306;
	or.b32  	%r702, %r700, %r701;
	shr.u32 	%r703, %r702, 1;
	shr.u32 	%r704, %r702, 3;
	or.b32  	%r705, %r703, %r704;
	and.b32  	%r706, %r705, 252645135;
	shr.u32 	%r707, %r706, 4;
	or.b32  	%r708, %r707, %r706;
	shr.u32 	%r709, %r708, 8;
	and.b32  	%r710, %r709, 65280;
	and.b32  	%r711, %r708, 255;
	or.b32  	%r712, %r710, %r711;
	add.s32 	%r713, %r4, %r698;
	rem.u32 	%r714, %r713, %r9;
	add.s32 	%r715, %r5, %r712;
	rem.u32 	%r716, %r715, %r9;
	and.b32  	%r717, %r714, 255;
	and.b32  	%r718, %r716, 255;
	shl.b32 	%r719, %r714, 8;
	or.b32  	%r720, %r719, %r717;
	and.b32  	%r721, %r720, 16711935;
	shl.b32 	%r722, %r716, 8;
	or.b32  	%r723, %r722, %r718;
	and.b32  	%r724, %r723, 16711935;
	shl.b32 	%r725, %r720, 4;
	and.b32  	%r726, %r725, 267390960;
	or.b32  	%r727, %r726, %r721;
	and.b32  	%r728, %r727, 252645135;
	shl.b32 	%r729, %r723, 4;
	and.b32  	%r730, %r729, 267390960;
	or.b32  	%r731, %r730, %r724;
	and.b32  	%r732, %r731, 252645135;
	shl.b32 	%r733, %r727, 2;
	and.b32  	%r734, %r733, 1010580540;
	or.b32  	%r735, %r734, %r728;
	and.b32  	%r736, %r735, 286331153;
	shl.b32 	%r737, %r731, 2;
	and.b32  	%r738, %r737, 1010580540;
	or.b32  	%r739, %r738, %r732;
	shl.b32 	%r740, %r735, 1;
	and.b32  	%r741, %r740, 1145324612;
	or.b32  	%r742, %r741, %r736;
	shl.b32 	%r743, %r739, 2;
	and.b32  	%r744, %r743, -2004318072;
	shl.b32 	%r745, %r739, 1;
	and.b32  	%r746, %r745, 572662306;
	or.b32  	%r747, %r744, %r746;
	or.b32  	%r748, %r747, %r742;
	shr.u32 	%r749, %r748, 5;
	shl.b32 	%r750, %r748, 1;
	and.b32  	%r751, %r750, 62;
	shl.b64 	%rd115, %rd104, %r751;
	not.b64 	%rd116, %rd115;
	mul.wide.u32 	%rd117, %r749, 8;
	add.s64 	%rd118, %rd1, %rd117;
	ld.global.u64 	%rd119, [%rd118];
	and.b64  	%rd120, %rd119, %rd116;
	shl.b64 	%rd121, %rd114, %r751;
	or.b64  	%rd122, %rd120, %rd121;
	st.global.u64 	[%rd118], %rd122;
	add.s32 	%r752, %r3, 11;
	shr.u64 	%rd123, %rd2, 22;
	and.b64  	%rd124, %rd123, 3;
	and.b32  	%r753, %r752, 1431655745;
	shr.u32 	%r754, %r753, 1;
	or.b32  	%r755, %r754, %r753;
	and.b32  	%r756, %r755, 858993441;
	shr.u32 	%r757, %r756, 2;
	or.b32  	%r758, %r757, %r756;
	and.b32  	%r759, %r758, 252645129;
	shr.u32 	%r760, %r759, 4;
	or.b32  	%r761, %r760, %r759;
	shr.u32 	%r762, %r761, 8;
	and.b32  	%r763, %r762, 65280;
	and.b32  	%r764, %r761, 249;
	or.b32  	%r765, %r763, %r764;
	shr.u32 	%r766, %r752, 1;
	and.b32  	%r767, %r766, 1145324612;
	and.b32  	%r768, %r752, 572662306;
	or.b32  	%r769, %r767, %r768;
	shr.u32 	%r770, %r769, 1;
	shr.u32 	%r771, %r769, 3;
	or.b32  	%r772, %r770, %r771;
	and.b32  	%r773, %r772, 252645135;
	shr.u32 	%r774, %r773, 4;
	or.b32  	%r775, %r774, %r773;
	shr.u32 	%r776, %r775, 8;
	and.b32  	%r777, %r776, 65280;
	and.b32  	%r778, %r775, 255;
	or.b32  	%r779, %r777, %r778;
	add.s32 	%r780, %r4, %r765;
	rem.u32 	%r781, %r780, %r9;
	add.s32 	%r782, %r5, %r779;
	rem.u32 	%r783, %r782, %r9;
	and.b32  	%r784, %r781, 255;
	and.b32  	%r785, %r783, 255;
	shl.b32 	%r786, %r781, 8;
	or.b32  	%r787, %r786, %r784;
	and.b32  	%r788, %r787, 16711935;
	shl.b32 	%r789, %r783, 8;
	or.b32  	%r790, %r789, %r785;
	and.b32  	%r791, %r790, 16711935;
	shl.b32 	%r792, %r787, 4;
	and.b32  	%r793, %r792, 267390960;
	or.b32  	%r794, %r793, %r788;
	and.b32  	%r795, %r794, 252645135;
	shl.b32 	%r796, %r790, 4;
	and.b32  	%r797, %r796, 267390960;
	or.b32  	%r798, %r797, %r791;
	and.b32  	%r799, %r798, 252645135;
	shl.b32 	%r800, %r794, 2;
	and.b32  	%r801, %r800, 1010580540;
	or.b32  	%r802, %r801, %r795;
	and.b32  	%r803, %r802, 286331153;
	shl.b32 	%r804, %r798, 2;
	and.b32  	%r805, %r804, 1010580540;
	or.b32  	%r806, %r805, %r799;
	shl.b32 	%r807, %r802, 1;
	and.b32  	%r808, %r807, 1145324612;
	or.b32  	%r809, %r808, %r803;
	shl.b32 	%r810, %r806, 2;
	and.b32  	%r811, %r810, -2004318072;
	shl.b32 	%r812, %r806, 1;
	and.b32  	%r813, %r812, 572662306;
	or.b32  	%r814, %r811, %r813;
	or.b32  	%r815, %r814, %r809;
	shr.u32 	%r816, %r815, 5;
	shl.b32 	%r817, %r815, 1;
	and.b32  	%r818, %r817, 62;
	shl.b64 	%rd125, %rd104, %r818;
	not.b64 	%rd126, %rd125;
	mul.wide.u32 	%rd127, %r816, 8;
	add.s64 	%rd128, %rd1, %rd127;
	ld.global.u64 	%rd129, [%rd128];
	and.b64  	%rd130, %rd129, %rd126;
	shl.b64 	%rd131, %rd124, %r818;
	or.b64  	%rd132, %rd130, %rd131;
	st.global.u64 	[%rd128], %rd132;
	setp.eq.s32 	%p8, %r6, 12;
	@%p8 bra 	$L__BB0_18;
	add.s32 	%r819, %r3, 12;
	shr.u64 	%rd133, %rd2, 24;
	and.b64  	%rd134, %rd133, 3;
	and.b32  	%r820, %r819, 1431655748;
	shr.u32 	%r821, %r820, 1;
	or.b32  	%r822, %r821, %r820;
	and.b32  	%r823, %r822, 858993442;
	shr.u32 	%r824, %r823, 2;
	or.b32  	%r825, %r824, %r823;
	and.b32  	%r826, %r825, 252645130;
	shr.u32 	%r827, %r826, 4;
	or.b32  	%r828, %r827, %r826;
	shr.u32 	%r829, %r828, 8;
	and.b32  	%r830, %r829, 65280;
	and.b32  	%r831, %r828, 250;
	or.b32  	%r832, %r830, %r831;
	shr.u32 	%r833, %r819, 1;
	and.b32  	%r834, %r833, 1145324612;
	and.b32  	%r835, %r819, 572662304;
	or.b32  	%r836, %r834, %r835;
	shr.u32 	%r837, %r836, 1;
	shr.u32 	%r838, %r836, 3;
	or.b32  	%r839, %r837, %r838;
	and.b32  	%r840, %r839, 252645134;
	shr.u32 	%r841, %r840, 4;
	or.b32  	%r842, %r841, %r840;
	shr.u32 	%r843, %r842, 8;
	and.b32  	%r844, %r843, 65280;
	and.b32  	%r845, %r842, 254;
	or.b32  	%r846, %r844, %r845;
	add.s32 	%r847, %r4, %r832;
	rem.u32 	%r848, %r847, %r9;
	add.s32 	%r849, %r5, %r846;
	rem.u32 	%r850, %r849, %r9;
	and.b32  	%r851, %r848, 255;
	and.b32  	%r852, %r850, 255;
	shl.b32 	%r853, %r848, 8;
	or.b32  	%r854, %r853, %r851;
	and.b32  	%r855, %r854, 16711935;
	shl.b32 	%r856, %r850, 8;
	or.b32  	%r857, %r856, %r852;
	and.b32  	%r858, %r857, 16711935;
	shl.b32 	%r859, %r854, 4;
	and.b32  	%r860, %r859, 267390960;
	or.b32  	%r861, %r860, %r855;
	and.b32  	%r862, %r861, 252645135;
	shl.b32 	%r863, %r857, 4;
	and.b32  	%r864, %r863, 267390960;
	or.b32  	%r865, %r864, %r858;
	and.b32  	%r866, %r865, 252645135;
	shl.b32 	%r867, %r861, 2;
	and.b32  	%r868, %r867, 1010580540;
	or.b32  	%r869, %r868, %r862;
	and.b32  	%r870, %r869, 286331153;
	shl.b32 	%r871, %r865, 2;
	and.b32  	%r872, %r871, 1010580540;
	or.b32  	%r873, %r872, %r866;
	shl.b32 	%r874, %r869, 1;
	and.b32  	%r875, %r874, 1145324612;
	or.b32  	%r876, %r875, %r870;
	shl.b32 	%r877, %r873, 2;
	and.b32  	%r878, %r877, -2004318072;
	shl.b32 	%r879, %r873, 1;
	and.b32  	%r880, %r879, 572662306;
	or.b32  	%r881, %r878, %r880;
	or.b32  	%r882, %r881, %r876;
	shr.u32 	%r883, %r882, 5;
	shl.b32 	%r884, %r882, 1;
	and.b32  	%r885, %r884, 62;
	mov.b64 	%rd135, 3;
	shl.b64 	%rd136, %rd135, %r885;
	not.b64 	%rd137, %rd136;
	mul.wide.u32 	%rd138, %r883, 8;
	add.s64 	%rd139, %rd1, %rd138;
	ld.global.u64 	%rd140, [%rd139];
	and.b64  	%rd141, %rd140, %rd137;
	shl.b64 	%rd142, %rd134, %r885;
	or.b64  	%rd143, %rd141, %rd142;
	st.global.u64 	[%rd139], %rd143;
	setp.eq.s32 	%p9, %r6, 13;
	@%p9 bra 	$L__BB0_18;
	add.s32 	%r886, %r3, 13;
	shr.u64 	%rd144, %rd2, 26;
	and.b64  	%rd145, %rd144, 3;
	and.b32  	%r887, %r886, 1431655749;
	shr.u32 	%r888, %r887, 1;
	or.b32  	%r889, %r888, %r887;
	and.b32  	%r890, %r889, 858993443;
	shr.u32 	%r891, %r890, 2;
	or.b32  	%r892, %r891, %r890;
	and.b32  	%r893, %r892, 252645131;
	shr.u32 	%r894, %r893, 4;
	or.b32  	%r895, %r894, %r893;
	shr.u32 	%r896, %r895, 8;
	and.b32  	%r897, %r896, 65280;
	and.b32  	%r898, %r895, 251;
	or.b32  	%r899, %r897, %r898;
	shr.u32 	%r900, %r886, 1;
	and.b32  	%r901, %r900, 1145324612;
	and.b32  	%r902, %r886, 572662304;
	or.b32  	%r903, %r901, %r902;
	shr.u32 	%r904, %r903, 1;
	shr.u32 	%r905, %r903, 3;
	or.b32  	%r906, %r904, %r905;
	and.b32  	%r907, %r906, 252645134;
	shr.u32 	%r908, %r907, 4;
	or.b32  	%r909, %r908, %r907;
	shr.u32 	%r910, %r909, 8;
	and.b32  	%r911, %r910, 65280;
	and.b32  	%r912, %r909, 254;
	or.b32  	%r913, %r911, %r912;
	add.s32 	%r914, %r4, %r899;
	rem.u32 	%r915, %r914, %r9;
	add.s32 	%r916, %r5, %r913;
	rem.u32 	%r917, %r916, %r9;
	and.b32  	%r918, %r915, 255;
	and.b32  	%r919, %r917, 255;
	shl.b32 	%r920, %r915, 8;
	or.b32  	%r921, %r920, %r918;
	and.b32  	%r922, %r921, 16711935;
	shl.b32 	%r923, %r917, 8;
	or.b32  	%r924, %r923, %r919;
	and.b32  	%r925, %r924, 16711935;
	shl.b32 	%r926, %r921, 4;
	and.b32  	%r927, %r926, 267390960;
	or.b32  	%r928, %r927, %r922;
	and.b32  	%r929, %r928, 252645135;
	shl.b32 	%r930, %r924, 4;
	and.b32  	%r931, %r930, 267390960;
	or.b32  	%r932, %r931, %r925;
	and.b32  	%r933, %r932, 252645135;
	shl.b32 	%r934, %r928, 2;
	and.b32  	%r935, %r934, 1010580540;
	or.b32  	%r936, %r935, %r929;
	and.b32  	%r937, %r936, 286331153;
	shl.b32 	%r938, %r932, 2;
	and.b32  	%r939, %r938, 1010580540;
	or.b32  	%r940, %r939, %r933;
	shl.b32 	%r941, %r936, 1;
	and.b32  	%r942, %r941, 1145324612;
	or.b32  	%r943, %r942, %r937;
	shl.b32 	%r944, %r940, 2;
	and.b32  	%r945, %r944, -2004318072;
	shl.b32 	%r946, %r940, 1;
	and.b32  	%r947, %r946, 572662306;
	or.b32  	%r948, %r945, %r947;
	or.b32  	%r949, %r948, %r943;
	shr.u32 	%r950, %r949, 5;
	shl.b32 	%r951, %r949, 1;
	and.b32  	%r952, %r951, 62;
	mov.b64 	%rd146, 3;
	shl.b64 	%rd147, %rd146, %r952;
	not.b64 	%rd148, %rd147;
	mul.wide.u32 	%rd149, %r950, 8;
	add.s64 	%rd150, %rd1, %rd149;
	ld.global.u64 	%rd151, [%rd150];
	and.b64  	%rd152, %rd151, %rd148;
	shl.b64 	%rd153, %rd145, %r952;
	or.b64  	%rd154, %rd152, %rd153;
	st.global.u64 	[%rd150], %rd154;
	add.s32 	%r953, %r3, 14;
	shr.u64 	%rd155, %rd2, 28;
	and.b64  	%rd156, %rd155, 3;
	and.b32  	%r954, %r953, 1431655748;
	shr.u32 	%r955, %r954, 1;
	or.b32  	%r956, %r955, %r954;
	and.b32  	%r957, %r956, 858993442;
	shr.u32 	%r958, %r957, 2;
	or.b32  	%r959, %r958, %r957;
	and.b32  	%r960, %r959, 252645130;
	shr.u32 	%r961, %r960, 4;
	or.b32  	%r962, %r961, %r960;
	shr.u32 	%r963, %r962, 8;
	and.b32  	%r964, %r963, 65280;
	and.b32  	%r965, %r962, 250;
	or.b32  	%r966, %r964, %r965;
	shr.u32 	%r967, %r953, 1;
	and.b32  	%r968, %r967, 1145324612;
	and.b32  	%r969, %r953, 572662306;
	or.b32  	%r970, %r968, %r969;
	shr.u32 	%r971, %r970, 1;
	shr.u32 	%r972, %r970, 3;
	or.b32  	%r973, %r971, %r972;
	and.b32  	%r974, %r973, 252645135;
	shr.u32 	%r975, %r974, 4;
	or.b32  	%r976, %r975, %r974;
	shr.u32 	%r977, %r976, 8;
	and.b32  	%r978, %r977, 65280;
	and.b32  	%r979, %r976, 255;
	or.b32  	%r980, %r978, %r979;
	add.s32 	%r981, %r4, %r966;
	rem.u32 	%r982, %r981, %r9;
	add.s32 	%r983, %r5, %r980;
	rem.u32 	%r984, %r983, %r9;
	and.b32  	%r985, %r982, 255;
	and.b32  	%r986, %r984, 255;
	shl.b32 	%r987, %r982, 8;
	or.b32  	%r988, %r987, %r985;
	and.b32  	%r989, %r988, 16711935;
	shl.b32 	%r990, %r984, 8;
	or.b32  	%r991, %r990, %r986;
	and.b32  	%r992, %r991, 16711935;
	shl.b32 	%r993, %r988, 4;
	and.b32  	%r994, %r993, 267390960;
	or.b32  	%r995, %r994, %r989;
	and.b32  	%r996, %r995, 252645135;
	shl.b32 	%r997, %r991, 4;
	and.b32  	%r998, %r997, 267390960;
	or.b32  	%r999, %r998, %r992;
	and.b32  	%r1000, %r999, 252645135;
	shl.b32 	%r1001, %r995, 2;
	and.b32  	%r1002, %r1001, 1010580540;
	or.b32  	%r1003, %r1002, %r996;
	and.b32  	%r1004, %r1003, 286331153;
	shl.b32 	%r1005, %r999, 2;
	and.b32  	%r1006, %r1005, 1010580540;
	or.b32  	%r1007, %r1006, %r1000;
	shl.b32 	%r1008, %r1003, 1;
	and.b32  	%r1009, %r1008, 1145324612;
	or.b32  	%r1010, %r1009, %r1004;
	shl.b32 	%r1011, %r1007, 2;
	and.b32  	%r1012, %r1011, -2004318072;
	shl.b32 	%r1013, %r1007, 1;
	and.b32  	%r1014, %r1013, 572662306;
	or.b32  	%r1015, %r1012, %r1014;
	or.b32  	%r1016, %r1015, %r1010;
	shr.u32 	%r1017, %r1016, 5;
	shl.b32 	%r1018, %r1016, 1;
	and.b32  	%r1019, %r1018, 62;
	shl.b64 	%rd157, %rd146, %r1019;
	not.b64 	%rd158, %rd157;
	mul.wide.u32 	%rd159, %r1017, 8;
	add.s64 	%rd160, %rd1, %rd159;
	ld.global.u64 	%rd161, [%rd160];
	and.b64  	%rd162, %rd161, %rd158;
	shl.b64 	%rd163, %rd156, %r1019;
	or.b64  	%rd164, %rd162, %rd163;
	st.global.u64 	[%rd160], %rd164;
	add.s32 	%r1020, %r3, 15;
	shr.u64 	%rd165, %rd2, 30;
	and.b64  	%rd166, %rd165, 3;
	and.b32  	%r1021, %r1020, 1431655749;
	shr.u32 	%r1022, %r1021, 1;
	or.b32  	%r1023, %r1022, %r1021;
	and.b32  	%r1024, %r1023, 858993443;
	shr.u32 	%r1025, %r1024, 2;
	or.b32  	%r1026, %r1025, %r1024;
	and.b32  	%r1027, %r1026, 252645131;
	shr.u32 	%r1028, %r1027, 4;
	or.b32  	%r1029, %r1028, %r1027;
	shr.u32 	%r1030, %r1029, 8;
	and.b32  	%r1031, %r1030, 65280;
	and.b32  	%r1032, %r1029, 251;
	or.b32  	%r1033, %r1031, %r1032;
	shr.u32 	%r1034, %r1020, 1;
	and.b32  	%r1035, %r1034, 1145324612;
	and.b32  	%r1036, %r1020, 572662306;
	or.b32  	%r1037, %r1035, %r1036;
	shr.u32 	%r1038, %r1037, 1;
	shr.u32 	%r1039, %r1037, 3;
	or.b32  	%r1040, %r1038, %r1039;
	and.b32  	%r1041, %r1040, 252645135;
	shr.u32 	%r1042, %r1041, 4;
	or.b32  	%r1043, %r1042, %r1041;
	shr.u32 	%r1044, %r1043, 8;
	and.b32  	%r1045, %r1044, 65280;
	and.b32  	%r1046, %r1043, 255;
	or.b32  	%r1047, %r1045, %r1046;
	add.s32 	%r1048, %r4, %r1033;
	rem.u32 	%r1049, %r1048, %r9;
	add.s32 	%r1050, %r5, %r1047;
	rem.u32 	%r1051, %r1050, %r9;
	and.b32  	%r1052, %r1049, 255;
	and.b32  	%r1053, %r1051, 255;
	shl.b32 	%r1054, %r1049, 8;
	or.b32  	%r1055, %r1054, %r1052;
	and.b32  	%r1056, %r1055, 16711935;
	shl.b32 	%r1057, %r1051, 8;
	or.b32  	%r1058, %r1057, %r1053;
	and.b32  	%r1059, %r1058, 16711935;
	shl.b32 	%r1060, %r1055, 4;
	and.b32  	%r1061, %r1060, 267390960;
	or.b32  	%r1062, %r1061, %r1056;
	and.b32  	%r1063, %r1062, 252645135;
	shl.b32 	%r1064, %r1058, 4;
	and.b32  	%r1065, %r1064, 267390960;
	or.b32  	%r1066, %r1065, %r1059;
	and.b32  	%r1067, %r1066, 252645135;
	shl.b32 	%r1068, %r1062, 2;
	and.b32  	%r1069, %r1068, 1010580540;
	or.b32  	%r1070, %r1069, %r1063;
	and.b32  	%r1071, %r1070, 286331153;
	shl.b32 	%r1072, %r1066, 2;
	and.b32  	%r1073, %r1072, 1010580540;
	or.b32  	%r1074, %r1073, %r1067;
	shl.b32 	%r1075, %r1070, 1;
	and.b32  	%r1076, %r1075, 1145324612;
	or.b32  	%r1077, %r1076, %r1071;
	shl.b32 	%r1078, %r1074, 2;
	and.b32  	%r1079, %r1078, -2004318072;
	shl.b32 	%r1080, %r1074, 1;
	and.b32  	%r1081, %r1080, 572662306;
	or.b32  	%r1082, %r1079, %r1081;
	or.b32  	%r1083, %r1082, %r1077;
	shr.u32 	%r1084, %r1083, 5;
	shl.b32 	%r1085, %r1083, 1;
	and.b32  	%r1086, %r1085, 62;
	shl.b64 	%rd167, %rd146, %r1086;
	not.b64 	%rd168, %rd167;
	mul.wide.u32 	%rd169, %r1084, 8;
	add.s64 	%rd170, %rd1, %rd169;
	ld.global.u64 	%rd171, [%rd170];
	and.b64  	%rd172, %rd171, %rd168;
	shl.b64 	%rd173, %rd166, %r1086;
	or.b64  	%rd174, %rd172, %rd173;
	st.global.u64 	[%rd170], %rd174;
	setp.eq.s32 	%p10, %r6, 16;
	@%p10 bra 	$L__BB0_18;
	add.s32 	%r1087, %r3, 16;
	shr.u64 	%rd175, %rd2, 32;
	and.b64  	%rd176, %rd175, 3;
	and.b32  	%r1088, %r1087, 1431655760;
	shr.u32 	%r1089, %r1088, 1;
	or.b32  	%r1090, %r1089, %r1088;
	and.b32  	%r1091, %r1090, 858993456;
	shr.u32 	%r1092, %r1091, 2;
	or.b32  	%r1093, %r1092, %r1091;
	and.b32  	%r1094, %r1093, 252645132;
	shr.u32 	%r1095, %r1094, 4;
	or.b32  	%r1096, %r1095, %r1094;
	shr.u32 	%r1097, %r1096, 8;
	and.b32  	%r1098, %r1097, 65280;
	and.b32  	%r1099, %r1096, 252;
	or.b32  	%r1100, %r1098, %r1099;
	shr.u32 	%r1101, %r1087, 1;
	and.b32  	%r1102, %r1101, 1145324608;
	and.b32  	%r1103, %r1087, 572662304;
	or.b32  	%r1104, %r1102, %r1103;
	shr.u32 	%r1105, %r1104, 1;
	shr.u32 	%r1106, %r1104, 3;
	or.b32  	%r1107, %r1105, %r1106;
	and.b32  	%r1108, %r1107, 252645132;
	shr.u32 	%r1109, %r1108, 4;
	or.b32  	%r1110, %r1109, %r1108;
	shr.u32 	%r1111, %r1110, 8;
	and.b32  	%r1112, %r1111, 65280;
	and.b32  	%r1113, %r1110, 252;
	or.b32  	%r1114, %r1112, %r1113;
	add.s32 	%r1115, %r4, %r1100;
	rem.u32 	%r1116, %r1115, %r9;
	add.s32 	%r1117, %r5, %r1114;
	rem.u32 	%r1118, %r1117, %r9;
	and.b32  	%r1119, %r1116, 255;
	and.b32  	%r1120, %r1118, 255;
	shl.b32 	%r1121, %r1116, 8;
	or.b32  	%r1122, %r1121, %r1119;
	and.b32  	%r1123, %r1122, 16711935;
	shl.b32 	%r1124, %r1118, 8;
	or.b32  	%r1125, %r1124, %r1120;
	and.b32  	%r1126, %r1125, 16711935;
	shl.b32 	%r1127, %r1122, 4;
	and.b32  	%r1128, %r1127, 267390960;
	or.b32  	%r1129, %r1128, %r1123;
	and.b32  	%r1130, %r1129, 252645135;
	shl.b32 	%r1131, %r1125, 4;
	and.b32  	%r1132, %r1131, 267390960;
	or.b32  	%r1133, %r1132, %r1126;
	and.b32  	%r1134, %r1133, 252645135;
	shl.b32 	%r1135, %r1129, 2;
	and.b32  	%r1136, %r1135, 1010580540;
	or.b32  	%r1137, %r1136, %r1130;
	and.b32  	%r1138, %r1137, 286331153;
	shl.b32 	%r1139, %r1133, 2;
	and.b32  	%r1140, %r1139, 1010580540;
	or.b32  	%r1141, %r1140, %r1134;
	shl.b32 	%r1142, %r1137, 1;
	and.b32  	%r1143, %r1142, 1145324612;
	or.b32  	%r1144, %r1143, %r1138;
	shl.b32 	%r1145, %r1141, 2;
	and.b32  	%r1146, %r1145, -2004318072;
	shl.b32 	%r1147, %r1141, 1;
	and.b32  	%r1148, %r1147, 572662306;
	or.b32  	%r1149, %r1146, %r1148;
	or.b32  	%r1150, %r1149, %r1144;
	shr.u32 	%r1151, %r1150, 5;
	shl.b32 	%r1152, %r1150, 1;
	and.b32  	%r1153, %r1152, 62;
	mov.b64 	%rd177, 3;
	shl.b64 	%rd178, %rd177, %r1153;
	not.b64 	%rd179, %rd178;
	mul.wide.u32 	%rd180, %r1151, 8;
	add.s64 	%rd181, %rd1, %rd180;
	ld.global.u64 	%rd182, [%rd181];
	and.b64  	%rd183, %rd182, %rd179;
	shl.b64 	%rd184, %rd176, %r1153;
	or.b64  	%rd185, %rd183, %rd184;
	st.global.u64 	[%rd181], %rd185;
	setp.eq.s32 	%p11, %r6, 17;
	@%p11 bra 	$L__BB0_18;
	add.s32 	%r1154, %r3, 17;
	shr.u64 	%rd186, %rd2, 34;
	and.b64  	%rd187, %rd186, 3;
	and.b32  	%r1155, %r1154, 1431655761;
	shr.u32 	%r1156, %r1155, 1;
	or.b32  	%r1157, %r1156, %r1155;
	and.b32  	%r1158, %r1157, 858993457;
	shr.u32 	%r1159, %r1158, 2;
	or.b32  	%r1160, %r1159, %r1158;
	and.b32  	%r1161, %r1160, 252645133;
	shr.u32 	%r1162, %r1161, 4;
	or.b32  	%r1163, %r1162, %r1161;
	shr.u32 	%r1164, %r1163, 8;
	and.b32  	%r1165, %r1164, 65280;
	and.b32  	%r1166, %r1163, 253;
	or.b32  	%r1167, %r1165, %r1166;
	shr.u32 	%r1168, %r1154, 1;
	and.b32  	%r1169, %r1168, 1145324608;
	and.b32  	%r1170, %r1154, 572662304;
	or.b32  	%r1171, %r1169, %r1170;
	shr.u32 	%r1172, %r1171, 1;
	shr.u32 	%r1173, %r1171, 3;
	or.b32  	%r1174, %r1172, %r1173;
	and.b32  	%r1175, %r1174, 252645132;
	shr.u32 	%r1176, %r1175, 4;
	or.b32  	%r1177, %r1176, %r1175;
	shr.u32 	%r1178, %r1177, 8;
	and.b32  	%r1179, %r1178, 65280;
	and.b32  	%r1180, %r1177, 252;
	or.b32  	%r1181, %r1179, %r1180;
	add.s32 	%r1182, %r4, %r1167;
	rem.u32 	%r1183, %r1182, %r9;
	add.s32 	%r1184, %r5, %r1181;
	rem.u32 	%r1185, %r1184, %r9;
	and.b32  	%r1186, %r1183, 255;
	and.b32  	%r1187, %r1185, 255;
	shl.b32 	%r1188, %r1183, 8;
	or.b32  	%r1189, %r1188, %r1186;
	and.b32  	%r1190, %r1189, 16711935;
	shl.b32 	%r1191, %r1185, 8;
	or.b32  	%r1192, %r1191, %r1187;
	and.b32  	%r1193, %r1192, 16711935;
	shl.b32 	%r1194, %r1189, 4;
	and.b32  	%r1195, %r1194, 267390960;
	or.b32  	%r1196, %r1195, %r1190;
	and.b32  	%r1197, %r1196, 252645135;
	shl.b32 	%r1198, %r1192, 4;
	and.b32  	%r1199, %r1198, 267390960;
	or.b32  	%r1200, %r1199, %r1193;
	and.b32  	%r1201, %r1200, 252645135;
	shl.b32 	%r1202, %r1196, 2;
	and.b32  	%r1203, %r1202, 1010580540;
	or.b32  	%r1204, %r1203, %r1197;
	and.b32  	%r1205, %r1204, 286331153;
	shl.b32 	%r1206, %r1200, 2;
	and.b32  	%r1207, %r1206, 1010580540;
	or.b32  	%r1208, %r1207, %r1201;
	shl.b32 	%r1209, %r1204, 1;
	and.b32  	%r1210, %r1209, 1145324612;
	or.b32  	%r1211, %r1210, %r1205;
	shl.b32 	%r1212, %r1208, 2;
	and.b32  	%r1213, %r1212, -2004318072;
	shl.b32 	%r1214, %r1208, 1;
	and.b32  	%r1215, %r1214, 572662306;
	or.b32  	%r1216, %r1213, %r1215;
	or.b32  	%r1217, %r1216, %r1211;
	shr.u32 	%r1218, %r1217, 5;
	shl.b32 	%r1219, %r1217, 1;
	and.b32  	%r1220, %r1219, 62;
	mov.b64 	%rd188, 3;
	shl.b64 	%rd189, %rd188, %r1220;
	not.b64 	%rd190, %rd189;
	mul.wide.u32 	%rd191, %r1218, 8;
	add.s64 	%rd192, %rd1, %rd191;
	ld.global.u64 	%rd193, [%rd192];
	and.b64  	%rd194, %rd193, %rd190;
	shl.b64 	%rd195, %rd187, %r1220;
	or.b64  	%rd196, %rd194, %rd195;
	st.global.u64 	[%rd192], %rd196;
	add.s32 	%r1221, %r3, 18;
	shr.u64 	%rd197, %rd2, 36;
	and.b64  	%rd198, %rd197, 3;
	and.b32  	%r1222, %r1221, 1431655760;
	shr.u32 	%r1223, %r1222, 1;
	or.b32  	%r1224, %r1223, %r1222;
	and.b32  	%r1225, %r1224, 858993456;
	shr.u32 	%r1226, %r1225, 2;
	or.b32  	%r1227, %r1226, %r1225;
	and.b32  	%r1228, %r1227, 252645132;
	shr.u32 	%r1229, %r1228, 4;
	or.b32  	%r1230, %r1229, %r1228;
	shr.u32 	%r1231, %r1230, 8;
	and.b32  	%r1232, %r1231, 65280;
	and.b32  	%r1233, %r1230, 252;
	or.b32  	%r1234, %r1232, %r1233;
	shr.u32 	%r1235, %r1221, 1;
	and.b32  	%r1236, %r1235, 1145324608;
	and.b32  	%r1237, %r1221, 572662306;
	or.b32  	%r1238, %r1236, %r1237;
	shr.u32 	%r1239, %r1238, 1;
	shr.u32 	%r1240, %r1238, 3;
	or.b32  	%r1241, %r1239, %r1240;
	and.b32  	%r1242, %r1241, 252645133;
	shr.u32 	%r1243, %r1242, 4;
	or.b32  	%r1244, %r1243, %r1242;
	shr.u32 	%r1245, %r1244, 8;
	and.b32  	%r1246, %r1245, 65280;
	and.b32  	%r1247, %r1244, 253;
	or.b32  	%r1248, %r1246, %r1247;
	add.s32 	%r1249, %r4, %r1234;
	rem.u32 	%r1250, %r1249, %r9;
	add.s32 	%r1251, %r5, %r1248;
	rem.u32 	%r1252, %r1251, %r9;
	and.b32  	%r1253, %r1250, 255;
	and.b32  	%r1254, %r1252, 255;
	shl.b32 	%r1255, %r1250, 8;
	or.b32  	%r1256, %r1255, %r1253;
	and.b32  	%r1257, %r1256, 16711935;
	shl.b32 	%r1258, %r1252, 8;
	or.b32  	%r1259, %r1258, %r1254;
	and.b32  	%r1260, %r1259, 16711935;
	shl.b32 	%r1261, %r1256, 4;
	and.b32  	%r1262, %r1261, 267390960;
	or.b32  	%r1263, %r1262, %r1257;
	and.b32  	%r1264, %r1263, 252645135;
	shl.b32 	%r1265, %r1259, 4;
	and.b32  	%r1266, %r1265, 267390960;
	or.b32  	%r1267, %r1266, %r1260;
	and.b32  	%r1268, %r1267, 252645135;
	shl.b32 	%r1269, %r1263, 2;
	and.b32  	%r1270, %r1269, 1010580540;
	or.b32  	%r1271, %r1270, %r1264;
	and.b32  	%r1272, %r1271, 286331153;
	shl.b32 	%r1273, %r1267, 2;
	and.b32  	%r1274, %r1273, 1010580540;
	or.b32  	%r1275, %r1274, %r1268;
	shl.b32 	%r1276, %r1271, 1;
	and.b32  	%r1277, %r1276, 1145324612;
	or.b32  	%r1278, %r1277, %r1272;
	shl.b32 	%r1279, %r1275, 2;
	and.b32  	%r1280, %r1279, -2004318072;
	shl.b32 	%r1281, %r1275, 1;
	and.b32  	%r1282, %r1281, 572662306;
	or.b32  	%r1283, %r1280, %r1282;
	or.b32  	%r1284, %r1283, %r1278;
	shr.u32 	%r1285, %r1284, 5;
	shl.b32 	%r1286, %r1284, 1;
	and.b32  	%r1287, %r1286, 62;
	shl.b64 	%rd199, %rd188, %r1287;
	not.b64 	%rd200, %rd199;
	mul.wide.u32 	%rd201, %r1285, 8;
	add.s64 	%rd202, %rd1, %rd201;
	ld.global.u64 	%rd203, [%rd202];
	and.b64  	%rd204, %rd203, %rd200;
	shl.b64 	%rd205, %rd198, %r1287;
	or.b64  	%rd206, %rd204, %rd205;
	st.global.u64 	[%rd202], %rd206;
	add.s32 	%r1288, %r3, 19;
	shr.u64 	%rd207, %rd2, 38;
	and.b64  	%rd208, %rd207, 3;
	and.b32  	%r1289, %r1288, 1431655761;
	shr.u32 	%r1290, %r1289, 1;
	or.b32  	%r1291, %r1290, %r1289;
	and.b32  	%r1292, %r1291, 858993457;
	shr.u32 	%r1293, %r1292, 2;
	or.b32  	%r1294, %r1293, %r1292;
	and.b32  	%r1295, %r1294, 252645133;
	shr.u32 	%r1296, %r1295, 4;
	or.b32  	%r1297, %r1296, %r1295;
	shr.u32 	%r1298, %r1297, 8;
	and.b32  	%r1299, %r1298, 65280;
	and.b32  	%r1300, %r1297, 253;
	or.b32  	%r1301, %r1299, %r1300;
	shr.u32 	%r1302, %r1288, 1;
	and.b32  	%r1303, %r1302, 1145324608;
	and.b32  	%r1304, %r1288, 572662306;
	or.b32  	%r1305, %r1303, %r1304;
	shr.u32 	%r1306, %r1305, 1;
	shr.u32 	%r1307, %r1305, 3;
	or.b32  	%r1308, %r1306, %r1307;
	and.b32  	%r1309, %r1308, 252645133;
	shr.u32 	%r1310, %r1309, 4;
	or.b32  	%r1311, %r1310, %r1309;
	shr.u32 	%r1312, %r1311, 8;
	and.b32  	%r1313, %r1312, 65280;
	and.b32  	%r1314, %r1311, 253;
	or.b32  	%r1315, %r1313, %r1314;
	add.s32 	%r1316, %r4, %r1301;
	rem.u32 	%r1317, %r1316, %r9;
	add.s32 	%r1318, %r5, %r1315;
	rem.u32 	%r1319, %r1318, %r9;
	and.b32  	%r1320, %r1317, 255;
	and.b32  	%r1321, %r1319, 255;
	shl.b32 	%r1322, %r1317, 8;
	or.b32  	%r1323, %r1322, %r1320;
	and.b32  	%r1324, %r1323, 16711935;
	shl.b32 	%r1325, %r1319, 8;
	or.b32  	%r1326, %r1325, %r1321;
	and.b32  	%r1327, %r1326, 16711935;
	shl.b32 	%r1328, %r1323, 4;
	and.b32  	%r1329, %r1328, 267390960;
	or.b32  	%r1330, %r1329, %r1324;
	and.b32  	%r1331, %r1330, 252645135;
	shl.b32 	%r1332, %r1326, 4;
	and.b32  	%r1333, %r1332, 267390960;
	or.b32  	%r1334, %r1333, %r1327;
	and.b32  	%r1335, %r1334, 252645135;
	shl.b32 	%r1336, %r1330, 2;
	and.b32  	%r1337, %r1336, 1010580540;
	or.b32  	%r1338, %r1337, %r1331;
	and.b32  	%r1339, %r1338, 286331153;
	shl.b32 	%r1340, %r1334, 2;
	and.b32  	%r1341, %r1340, 1010580540;
	or.b32  	%r1342, %r1341, %r1335;
	shl.b32 	%r1343, %r1338, 1;
	and.b32  	%r1344, %r1343, 1145324612;
	or.b32  	%r1345, %r1344, %r1339;
	shl.b32 	%r1346, %r1342, 2;
	and.b32  	%r1347, %r1346, -2004318072;
	shl.b32 	%r1348, %r1342, 1;
	and.b32  	%r1349, %r1348, 572662306;
	or.b32  	%r1350, %r1347, %r1349;
	or.b32  	%r1351, %r1350, %r1345;
	shr.u32 	%r1352, %r1351, 5;
	shl.b32 	%r1353, %r1351, 1;
	and.b32  	%r1354, %r1353, 62;
	shl.b64 	%rd209, %rd188, %r1354;
	not.b64 	%rd210, %rd209;
	mul.wide.u32 	%rd211, %r1352, 8;
	add.s64 	%rd212, %rd1, %rd211;
	ld.global.u64 	%rd213, [%rd212];
	and.b64  	%rd214, %rd213, %rd210;
	shl.b64 	%rd215, %rd208, %r1354;
	or.b64  	%rd216, %rd214, %rd215;
	st.global.u64 	[%rd212], %rd216;
	setp.eq.s32 	%p12, %r6, 20;
	@%p12 bra 	$L__BB0_18;
	add.s32 	%r1355, %r3, 20;
	shr.u64 	%rd217, %rd2, 40;
	and.b64  	%rd218, %rd217, 3;
	and.b32  	%r1356, %r1355, 1431655764;
	shr.u32 	%r1357, %r1356, 1;
	or.b32  	%r1358, %r1357, %r1356;
	and.b32  	%r1359, %r1358, 858993458;
	shr.u32 	%r1360, %r1359, 2;
	or.b32  	%r1361, %r1360, %r1359;
	and.b32  	%r1362, %r1361, 252645134;
	shr.u32 	%r1363, %r1362, 4;
	or.b32  	%r1364, %r1363, %r1362;
	shr.u32 	%r1365, %r1364, 8;
	and.b32  	%r1366, %r1365, 65280;
	and.b32  	%r1367, %r1364, 254;
	or.b32  	%r1368, %r1366, %r1367;
	shr.u32 	%r1369, %r1355, 1;
	and.b32  	%r1370, %r1369, 1145324608;
	and.b32  	%r1371, %r1355, 572662304;
	or.b32  	%r1372, %r1370, %r1371;
	shr.u32 	%r1373, %r1372, 1;
	shr.u32 	%r1374, %r1372, 3;
	or.b32  	%r1375, %r1373, %r1374;
	and.b32  	%r1376, %r1375, 252645132;
	shr.u32 	%r1377, %r1376, 4;
	or.b32  	%r1378, %r1377, %r1376;
	shr.u32 	%r1379, %r1378, 8;
	and.b32  	%r1380, %r1379, 65280;
	and.b32  	%r1381, %r1378, 252;
	or.b32  	%r1382, %r1380, %r1381;
	add.s32 	%r1383, %r4, %r1368;
	rem.u32 	%r1384, %r1383, %r9;
	add.s32 	%r1385, %r5, %r1382;
	rem.u32 	%r1386, %r1385, %r9;
	and.b32  	%r1387, %r1384, 255;
	and.b32  	%r1388, %r1386, 255;
	shl.b32 	%r1389, %r1384, 8;
	or.b32  	%r1390, %r1389, %r1387;
	and.b32  	%r1391, %r1390, 16711935;
	shl.b32 	%r1392, %r1386, 8;
	or.b32  	%r1393, %r1392, %r1388;
	and.b32  	%r1394, %r1393, 16711935;
	shl.b32 	%r1395, %r1390, 4;
	and.b32  	%r1396, %r1395, 267390960;
	or.b32  	%r1397, %r1396, %r1391;
	and.b32  	%r1398, %r1397, 252645135;
	shl.b32 	%r1399, %r1393, 4;
	and.b32  	%r1400, %r1399, 267390960;
	or.b32  	%r1401, %r1400, %r1394;
	and.b32  	%r1402, %r1401, 252645135;
	shl.b32 	%r1403, %r1397, 2;
	and.b32  	%r1404, %r1403, 1010580540;
	or.b32  	%r1405, %r1404, %r1398;
	and.b32  	%r1406, %r1405, 286331153;
	shl.b32 	%r1407, %r1401, 2;
	and.b32  	%r1408, %r1407, 1010580540;
	or.b32  	%r1409, %r1408, %r1402;
	shl.b32 	%r1410, %r1405, 1;
	and.b32  	%r1411, %r1410, 1145324612;
	or.b32  	%r1412, %r1411, %r1406;
	shl.b32 	%r1413, %r1409, 2;
	and.b32  	%r1414, %r1413, -2004318072;
	shl.b32 	%r1415, %r1409, 1;
	and.b32  	%r1416, %r1415, 572662306;
	or.b32  	%r1417, %r1414, %r1416;
	or.b32  	%r1418, %r1417, %r1412;
	shr.u32 	%r1419, %r1418, 5;
	shl.b32 	%r1420, %r1418, 1;
	and.b32  	%r1421, %r1420, 62;
	mov.b64 	%rd219, 3;
	shl.b64 	%rd220, %rd219, %r1421;
	not.b64 	%rd221, %rd220;
	mul.wide.u32 	%rd222, %r1419, 8;
	add.s64 	%rd223, %rd1, %rd222;
	ld.global.u64 	%rd224, [%rd223];
	and.b64  	%rd225, %rd224, %rd221;
	shl.b64 	%rd226, %rd218, %r1421;
	or.b64  	%rd227, %rd225, %rd226;
	st.global.u64 	[%rd223], %rd227;
	setp.eq.s32 	%p13, %r6, 21;
	@%p13 bra 	$L__BB0_18;
	add.s32 	%r1422, %r3, 21;
	shr.u64 	%rd228, %rd2, 42;
	and.b64  	%rd229, %rd228, 3;
	and.b32  	%r1423, %r1422, 1431655765;
	shr.u32 	%r1424, %r1423, 1;
	or.b32  	%r1425, %r1424, %r1423;
	and.b32  	%r1426, %r1425, 858993459;
	shr.u32 	%r1427, %r1426, 2;
	or.b32  	%r1428, %r1427, %r1426;
	and.b32  	%r1429, %r1428, 252645135;
	shr.u32 	%r1430, %r1429, 4;
	or.b32  	%r1431, %r1430, %r1429;
	shr.u32 	%r1432, %r1431, 8;
	and.b32  	%r1433, %r1432, 65280;
	and.b32  	%r1434, %r1431, 255;
	or.b32  	%r1435, %r1433, %r1434;
	shr.u32 	%r1436, %r1422, 1;
	and.b32  	%r1437, %r1436, 1145324608;
	and.b32  	%r1438, %r1422, 572662304;
	or.b32  	%r1439, %r1437, %r1438;
	shr.u32 	%r1440, %r1439, 1;
	shr.u32 	%r1441, %r1439, 3;
	or.b32  	%r1442, %r1440, %r1441;
	and.b32  	%r1443, %r1442, 252645132;
	shr.u32 	%r1444, %r1443, 4;
	or.b32  	%r1445, %r1444, %r1443;
	shr.u32 	%r1446, %r1445, 8;
	and.b32  	%r1447, %r1446, 65280;
	and.b32  	%r1448, %r1445, 252;
	or.b32  	%r1449, %r1447, %r1448;
	add.s32 	%r1450, %r4, %r1435;
	rem.u32 	%r1451, %r1450, %r9;
	add.s32 	%r1452, %r5, %r1449;
	rem.u32 	%r1453, %r1452, %r9;
	and.b32  	%r1454, %r1451, 255;
	and.b32  	%r1455, %r1453, 255;
	shl.b32 	%r1456, %r1451, 8;
	or.b32  	%r1457, %r1456, %r1454;
	and.b32  	%r1458, %r1457, 16711935;
	shl.b32 	%r1459, %r1453, 8;
	or.b32  	%r1460, %r1459, %r1455;
	and.b32  	%r1461, %r1460, 16711935;
	shl.b32 	%r1462, %r1457, 4;
	and.b32  	%r1463, %r1462, 267390960;
	or.b32  	%r1464, %r1463, %r1458;
	and.b32  	%r1465, %r1464, 252645135;
	shl.b32 	%r1466, %r1460, 4;
	and.b32  	%r1467, %r1466, 267390960;
	or.b32  	%r1468, %r1467, %r1461;
	and.b32  	%r1469, %r1468, 252645135;
	shl.b32 	%r1470, %r1464, 2;
	and.b32  	%r1471, %r1470, 1010580540;
	or.b32  	%r1472, %r1471, %r1465;
	and.b32  	%r1473, %r1472, 286331153;
	shl.b32 	%r1474, %r1468, 2;
	and.b32  	%r1475, %r1474, 1010580540;
	or.b32  	%r1476, %r1475, %r1469;
	shl.b32 	%r1477, %r1472, 1;
	and.b32  	%r1478, %r1477, 1145324612;
	or.b32  	%r1479, %r1478, %r1473;
	shl.b32 	%r1480, %r1476, 2;
	and.b32  	%r1481, %r1480, -2004318072;
	shl.b32 	%r1482, %r1476, 1;
	and.b32  	%r1483, %r1482, 572662306;
	or.b32  	%r1484, %r1481, %r1483;
	or.b32  	%r1485, %r1484, %r1479;
	shr.u32 	%r1486, %r1485, 5;
	shl.b32 	%r1487, %r1485, 1;
	and.b32  	%r1488, %r1487, 62;
	mov.b64 	%rd230, 3;
	shl.b64 	%rd231, %rd230, %r1488;
	not.b64 	%rd232, %rd231;
	mul.wide.u32 	%rd233, %r1486, 8;
	add.s64 	%rd234, %rd1, %rd233;
	ld.global.u64 	%rd235, [%rd234];
	and.b64  	%rd236, %rd235, %rd232;
	shl.b64 	%rd237, %rd229, %r1488;
	or.b64  	%rd238, %rd236, %rd237;
	st.global.u64 	[%rd234], %rd238;
	add.s32 	%r1489, %r3, 22;
	shr.u64 	%rd239, %rd2, 44;
	and.b64  	%rd240, %rd239, 3;
	and.b32  	%r1490, %r1489, 1431655764;
	shr.u32 	%r1491, %r1490, 1;
	or.b32  	%r1492, %r1491, %r1490;
	and.b32  	%r1493, %r1492, 858993458;
	shr.u32 	%r1494, %r1493, 2;
	or.b32  	%r1495, %r1494, %r1493;
	and.b32  	%r1496, %r1495, 252645134;
	shr.u32 	%r1497, %r1496, 4;
	or.b32  	%r1498, %r1497, %r1496;
	shr.u32 	%r1499, %r1498, 8;
	and.b32  	%r1500, %r1499, 65280;
	and.b32  	%r1501, %r1498, 254;
	or.b32  	%r1502, %r1500, %r1501;
	shr.u32 	%r1503, %r1489, 1;
	and.b32  	%r1504, %r1503, 1145324608;
	and.b32  	%r1505, %r1489, 572662306;
	or.b32  	%r1506, %r1504, %r1505;
	shr.u32 	%r1507, %r1506, 1;
	shr.u32 	%r1508, %r1506, 3;
	or.b32  	%r1509, %r1507, %r1508;
	and.b32  	%r1510, %r1509, 252645133;
	shr.u32 	%r1511, %r1510, 4;
	or.b32  	%r1512, %r1511, %r1510;
	shr.u32 	%r1513, %r1512, 8;
	and.b32  	%r1514, %r1513, 65280;
	and.b32  	%r1515, %r1512, 253;
	or.b32  	%r1516, %r1514, %r1515;
	add.s32 	%r1517, %r4, %r1502;
	rem.u32 	%r1518, %r1517, %r9;
	add.s32 	%r1519, %r5, %r1516;
	rem.u32 	%r1520, %r1519, %r9;
	and.b32  	%r1521, %r1518, 255;
	and.b32  	%r1522, %r1520, 255;
	shl.b32 	%r1523, %r1518, 8;
	or.b32  	%r1524, %r1523, %r1521;
	and.b32  	%r1525, %r1524, 16711935;
	shl.b32 	%r1526, %r1520, 8;
	or.b32  	%r1527, %r1526, %r1522;
	and.b32  	%r1528, %r1527, 16711935;
	shl.b32 	%r1529, %r1524, 4;
	and.b32  	%r1530, %r1529, 267390960;
	or.b32  	%r1531, %r1530, %r1525;
	and.b32  	%r1532, %r1531, 252645135;
	shl.b32 	%r1533, %r1527, 4;
	and.b32  	%r1534, %r1533, 267390960;
	or.b32  	%r1535, %r1534, %r1528;
	and.b32  	%r1536, %r1535, 252645135;
	shl.b32 	%r1537, %r1531, 2;
	and.b32  	%r1538, %r1537, 1010580540;
	or.b32  	%r1539, %r1538, %r1532;
	and.b32  	%r1540, %r1539, 286331153;
	shl.b32 	%r1541, %r1535, 2;
	and.b32  	%r1542, %r1541, 1010580540;
	or.b32  	%r1543, %r1542, %r1536;
	shl.b32 	%r1544, %r1539, 1;
	and.b32  	%r1545, %r1544, 1145324612;
	or.b32  	%r1546, %r1545, %r1540;
	shl.b32 	%r1547, %r1543, 2;
	and.b32  	%r1548, %r1547, -2004318072;
	shl.b32 	%r1549, %r1543, 1;
	and.b32  	%r1550, %r1549, 572662306;
	or.b32  	%r1551, %r1548, %r1550;
	or.b32  	%r1552, %r1551, %r1546;
	shr.u32 	%r1553, %r1552, 5;
	shl.b32 	%r1554, %r1552, 1;
	and.b32  	%r1555, %r1554, 62;
	shl.b64 	%rd241, %rd230, %r1555;
	not.b64 	%rd242, %rd241;
	mul.wide.u32 	%rd243, %r1553, 8;
	add.s64 	%rd244, %rd1, %rd243;
	ld.global.u64 	%rd245, [%rd244];
	and.b64  	%rd246, %rd245, %rd242;
	shl.b64 	%rd247, %rd240, %r1555;
	or.b64  	%rd248, %rd246, %rd247;
	st.global.u64 	[%rd244], %rd248;
	add.s32 	%r1556, %r3, 23;
	shr.u64 	%rd249, %rd2, 46;
	and.b64  	%rd250, %rd249, 3;
	and.b32  	%r1557, %r1556, 1431655765;
	shr.u32 	%r1558, %r1557, 1;
	or.b32  	%r1559, %r1558, %r1557;
	and.b32  	%r1560, %r1559, 858993459;
	shr.u32 	%r1561, %r1560, 2;
	or.b32  	%r1562, %r1561, %r1560;
	and.b32  	%r1563, %r1562, 252645135;
	shr.u32 	%r1564, %r1563, 4;
	or.b32  	%r1565, %r1564, %r1563;
	shr.u32 	%r1566, %r1565, 8;
	and.b32  	%r1567, %r1566, 65280;
	and.b32  	%r1568, %r1565, 255;
	or.b32  	%r1569, %r1567, %r1568;
	shr.u32 	%r1570, %r1556, 1;
	and.b32  	%r1571, %r1570, 1145324608;
	and.b32  	%r1572, %r1556, 572662306;
	or.b32  	%r1573, %r1571, %r1572;
	shr.u32 	%r1574, %r1573, 1;
	shr.u32 	%r1575, %r1573, 3;
	or.b32  	%r1576, %r1574, %r1575;
	and.b32  	%r1577, %r1576, 252645133;
	shr.u32 	%r1578, %r1577, 4;
	or.b32  	%r1579, %r1578, %r1577;
	shr.u32 	%r1580, %r1579, 8;
	and.b32  	%r1581, %r1580, 65280;
	and.b32  	%r1582, %r1579, 253;
	or.b32  	%r1583, %r1581, %r1582;
	add.s32 	%r1584, %r4, %r1569;
	rem.u32 	%r1585, %r1584, %r9;
	add.s32 	%r1586, %r5, %r1583;
	rem.u32 	%r1587, %r1586, %r9;
	and.b32  	%r1588, %r1585, 255;
	and.b32  	%r1589, %r1587, 255;
	shl.b32 	%r1590, %r1585, 8;
	or.b32  	%r1591, %r1590, %r1588;
	and.b32  	%r1592, %r1591, 16711935;
	shl.b32 	%r1593, %r1587, 8;
	or.b32  	%r1594, %r1593, %r1589;
	and.b32  	%r1595, %r1594, 16711935;
	shl.b32 	%r1596, %r1591, 4;
	and.b32  	%r1597, %r1596, 267390960;
	or.b32  	%r1598, %r1597, %r1592;
	and.b32  	%r1599, %r1598, 252645135;
	shl.b32 	%r1600, %r1594, 4;
	and.b32  	%r1601, %r1600, 267390960;
	or.b32  	%r1602, %r1601, %r1595;
	and.b32  	%r1603, %r1602, 252645135;
	shl.b32 	%r1604, %r1598, 2;
	and.b32  	%r1605, %r1604, 1010580540;
	or.b32  	%r1606, %r1605, %r1599;
	and.b32  	%r1607, %r1606, 286331153;
	shl.b32 	%r1608, %r1602, 2;
	and.b32  	%r1609, %r1608, 1010580540;
	or.b32  	%r1610, %r1609, %r1603;
	shl.b32 	%r1611, %r1606, 1;
	and.b32  	%r1612, %r1611, 1145324612;
	or.b32  	%r1613, %r1612, %r1607;
	shl.b32 	%r1614, %r1610, 2;
	and.b32  	%r1615, %r1614, -2004318072;
	shl.b32 	%r1616, %r1610, 1;
	and.b32  	%r1617, %r1616, 572662306;
	or.b32  	%r1618, %r1615, %r1617;
	or.b32  	%r1619, %r1618, %r1613;
	shr.u32 	%r1620, %r1619, 5;
	shl.b32 	%r1621, %r1619, 1;
	and.b32  	%r1622, %r1621, 62;
	shl.b64 	%rd251, %rd230, %r1622;
	not.b64 	%rd252, %rd251;
	mul.wide.u32 	%rd253, %r1620, 8;
	add.s64 	%rd254, %rd1, %rd253;
	ld.global.u64 	%rd255, [%rd254];
	and.b64  	%rd256, %rd255, %rd252;
	shl.b64 	%rd257, %rd250, %r1622;
	or.b64  	%rd258, %rd256, %rd257;
	st.global.u64 	[%rd254], %rd258;
	setp.eq.s32 	%p14, %r6, 24;
	@%p14 bra 	$L__BB0_18;
	add.s32 	%r1623, %r3, 24;
	shr.u64 	%rd259, %rd2, 48;
	and.b64  	%rd260, %rd259, 3;
	and.b32  	%r1624, %r1623, 1431655760;
	shr.u32 	%r1625, %r1624, 1;
	or.b32  	%r1626, %r1625, %r1624;
	and.b32  	%r1627, %r1626, 858993456;
	shr.u32 	%r1628, %r1627, 2;
	or.b32  	%r1629, %r1628, %r1627;
	and.b32  	%r1630, %r1629, 252645132;
	shr.u32 	%r1631, %r1630, 4;
	or.b32  	%r1632, %r1631, %r1630;
	shr.u32 	%r1633, %r1632, 8;
	and.b32  	%r1634, %r1633, 65280;
	and.b32  	%r1635, %r1632, 252;
	or.b32  	%r1636, %r1634, %r1635;
	shr.u32 	%r1637, %r1623, 1;
	and.b32  	%r1638, %r1637, 1145324612;
	and.b32  	%r1639, %r1623, 572662304;
	or.b32  	%r1640, %r1638, %r1639;
	shr.u32 	%r1641, %r1640, 1;
	shr.u32 	%r1642, %r1640, 3;
	or.b32  	%r1643, %r1641, %r1642;
	and.b32  	%r1644, %r1643, 252645134;
	shr.u32 	%r1645, %r1644, 4;
	or.b32  	%r1646, %r1645, %r1644;
	shr.u32 	%r1647, %r1646, 8;
	and.b32  	%r1648, %r1647, 65280;
	and.b32  	%r1649, %r1646, 254;
	or.b32  	%r1650, %r1648, %r1649;
	add.s32 	%r1651, %r4, %r1636;
	rem.u32 	%r1652, %r1651, %r9;
	add.s32 	%r1653, %r5, %r1650;
	rem.u32 	%r1654, %r1653, %r9;
	and.b32  	%r1655, %r1652, 255;
	and.b32  	%r1656, %r1654, 255;
	shl.b32 	%r1657, %r1652, 8;
	or.b32  	%r1658, %r1657, %r1655;
	and.b32  	%r1659, %r1658, 16711935;
	shl.b32 	%r1660, %r1654, 8;
	or.b32  	%r1661, %r1660, %r1656;
	and.b32  	%r1662, %r1661, 16711935;
	shl.b32 	%r1663, %r1658, 4;
	and.b32  	%r1664, %r1663, 267390960;
	or.b32  	%r1665, %r1664, %r1659;
	and.b32  	%r1666, %r1665, 252645135;
	shl.b32 	%r1667, %r1661, 4;
	and.b32  	%r1668, %r1667, 267390960;
	or.b32  	%r1669, %r1668, %r1662;
	and.b32  	%r1670, %r1669, 252645135;
	shl.b32 	%r1671, %r1665, 2;
	and.b32  	%r1672, %r1671, 1010580540;
	or.b32  	%r1673, %r1672, %r1666;
	and.b32  	%r1674, %r1673, 286331153;
	shl.b32 	%r1675, %r1669, 2;
	and.b32  	%r1676, %r1675, 1010580540;
	or.b32  	%r1677, %r1676, %r1670;
	shl.b32 	%r1678, %r1673, 1;
	and.b32  	%r1679, %r1678, 1145324612;
	or.b32  	%r1680, %r1679, %r1674;
	shl.b32 	%r1681, %r1677, 2;
	and.b32  	%r1682, %r1681, -2004318072;
	shl.b32 	%r1683, %r1677, 1;
	and.b32  	%r1684, %r1683, 572662306;
	or.b32  	%r1685, %r1682, %r1684;
	or.b32  	%r1686, %r1685, %r1680;
	shr.u32 	%r1687, %r1686, 5;
	shl.b32 	%r1688, %r1686, 1;
	and.b32  	%r1689, %r1688, 62;
	mov.b64 	%rd261, 3;
	shl.b64 	%rd262, %rd261, %r1689;
	not.b64 	%rd263, %rd262;
	mul.wide.u32 	%rd264, %r1687, 8;
	add.s64 	%rd265, %rd1, %rd264;
	ld.global.u64 	%rd266, [%rd265];
	and.b64  	%rd267, %rd266, %rd263;
	shl.b64 	%rd268, %rd260, %r1689;
	or.b64  	%rd269, %rd267, %rd268;
	st.global.u64 	[%rd265], %rd269;
	setp.eq.s32 	%p15, %r6, 25;
	@%p15 bra 	$L__BB0_18;
	add.s32 	%r1690, %r3, 25;
	shr.u64 	%rd270, %rd2, 50;
	and.b64  	%rd271, %rd270, 3;
	and.b32  	%r1691, %r1690, 1431655761;
	shr.u32 	%r1692, %r1691, 1;
	or.b32  	%r1693, %r1692, %r1691;
	and.b32  	%r1694, %r1693, 858993457;
	shr.u32 	%r1695, %r1694, 2;
	or.b32  	%r1696, %r1695, %r1694;
	and.b32  	%r1697, %r1696, 252645133;
	shr.u32 	%r1698, %r1697, 4;
	or.b32  	%r1699, %r1698, %r1697;
	shr.u32 	%r1700, %r1699, 8;
	and.b32  	%r1701, %r1700, 65280;
	and.b32  	%r1702, %r1699, 253;
	or.b32  	%r1703, %r1701, %r1702;
	shr.u32 	%r1704, %r1690, 1;
	and.b32  	%r1705, %r1704, 1145324612;
	and.b32  	%r1706, %r1690, 572662304;
	or.b32  	%r1707, %r1705, %r1706;
	shr.u32 	%r1708, %r1707, 1;
	shr.u32 	%r1709, %r1707, 3;
	or.b32  	%r1710, %r1708, %r1709;
	and.b32  	%r1711, %r1710, 252645134;
	shr.u32 	%r1712, %r1711, 4;
	or.b32  	%r1713, %r1712, %r1711;
	shr.u32 	%r1714, %r1713, 8;
	and.b32  	%r1715, %r1714, 65280;
	and.b32  	%r1716, %r1713, 254;
	or.b32  	%r1717, %r1715, %r1716;
	add.s32 	%r1718, %r4, %r1703;
	rem.u32 	%r1719, %r1718, %r9;
	add.s32 	%r1720, %r5, %r1717;
	rem.u32 	%r1721, %r1720, %r9;
	and.b32  	%r1722, %r1719, 255;
	and.b32  	%r1723, %r1721, 255;
	shl.b32 	%r1724, %r1719, 8;
	or.b32  	%r1725, %r1724, %r1722;
	and.b32  	%r1726, %r1725, 16711935;
	shl.b32 	%r1727, %r1721, 8;
	or.b32  	%r1728, %r1727, %r1723;
	and.b32  	%r1729, %r1728, 16711935;
	shl.b32 	%r1730, %r1725, 4;
	and.b32  	%r1731, %r1730, 267390960;
	or.b32  	%r1732, %r1731, %r1726;
	and.b32  	%r1733, %r1732, 252645135;
	shl.b32 	%r1734, %r1728, 4;
	and.b32  	%r1735, %r1734, 267390960;
	or.b32  	%r1736, %r1735, %r1729;
	and.b32  	%r1737, %r1736, 252645135;
	shl.b32 	%r1738, %r1732, 2;
	and.b32  	%r1739, %r1738, 1010580540;
	or.b32  	%r1740, %r1739, %r1733;
	and.b32  	%r1741, %r1740, 286331153;
	shl.b32 	%r1742, %r1736, 2;
	and.b32  	%r1743, %r1742, 1010580540;
	or.b32  	%r1744, %r1743, %r1737;
	shl.b32 	%r1745, %r1740, 1;
	and.b32  	%r1746, %r1745, 1145324612;
	or.b32  	%r1747, %r1746, %r1741;
	shl.b32 	%r1748, %r1744, 2;
	and.b32  	%r1749, %r1748, -2004318072;
	shl.b32 	%r1750, %r1744, 1;
	and.b32  	%r1751, %r1750, 572662306;
	or.b32  	%r1752, %r1749, %r1751;
	or.b32  	%r1753, %r1752, %r1747;
	shr.u32 	%r1754, %r1753, 5;
	shl.b32 	%r1755, %r1753, 1;
	and.b32  	%r1756, %r1755, 62;
	mov.b64 	%rd272, 3;
	shl.b64 	%rd273, %rd272, %r1756;
	not.b64 	%rd274, %rd273;
	mul.wide.u32 	%rd275, %r1754, 8;
	add.s64 	%rd276, %rd1, %rd275;
	ld.global.u64 	%rd277, [%rd276];
	and.b64  	%rd278, %rd277, %rd274;
	shl.b64 	%rd279, %rd271, %r1756;
	or.b64  	%rd280, %rd278, %rd279;
	st.global.u64 	[%rd276], %rd280;
	add.s32 	%r1757, %r3, 26;
	shr.u64 	%rd281, %rd2, 52;
	and.b64  	%rd282, %rd281, 3;
	and.b32  	%r1758, %r1757, 1431655760;
	shr.u32 	%r1759, %r1758, 1;
	or.b32  	%r1760, %r1759, %r1758;
	and.b32  	%r1761, %r1760, 858993456;
	shr.u32 	%r1762, %r1761, 2;
	or.b32  	%r1763, %r1762, %r1761;
	and.b32  	%r1764, %r1763, 252645132;
	shr.u32 	%r1765, %r1764, 4;
	or.b32  	%r1766, %r1765, %r1764;
	shr.u32 	%r1767, %r1766, 8;
	and.b32  	%r1768, %r1767, 65280;
	and.b32  	%r1769, %r1766, 252;
	or.b32  	%r1770, %r1768, %r1769;
	shr.u32 	%r1771, %r1757, 1;
	and.b32  	%r1772, %r1771, 1145324612;
	and.b32  	%r1773, %r1757, 572662306;
	or.b32  	%r1774, %r1772, %r1773;
	shr.u32 	%r1775, %r1774, 1;
	shr.u32 	%r1776, %r1774, 3;
	or.b32  	%r1777, %r1775, %r1776;
	and.b32  	%r1778, %r1777, 252645135;
	shr.u32 	%r1779, %r1778, 4;
	or.b32  	%r1780, %r1779, %r1778;
	shr.u32 	%r1781, %r1780, 8;
	and.b32  	%r1782, %r1781, 65280;
	and.b32  	%r1783, %r1780, 255;
	or.b32  	%r1784, %r1782, %r1783;
	add.s32 	%r1785, %r4, %r1770;
	rem.u32 	%r1786, %r1785, %r9;
	add.s32 	%r1787, %r5, %r1784;
	rem.u32 	%r1788, %r1787, %r9;
	and.b32  	%r1789, %r1786, 255;
	and.b32  	%r1790, %r1788, 255;
	shl.b32 	%r1791, %r1786, 8;
	or.b32  	%r1792, %r1791, %r1789;
	and.b32  	%r1793, %r1792, 16711935;
	shl.b32 	%r1794, %r1788, 8;
	or.b32  	%r1795, %r1794, %r1790;
	and.b32  	%r1796, %r1795, 16711935;
	shl.b32 	%r1797, %r1792, 4;
	and.b32  	%r1798, %r1797, 267390960;
	or.b32  	%r1799, %r1798, %r1793;
	and.b32  	%r1800, %r1799, 252645135;
	shl.b32 	%r1801, %r1795, 4;
	and.b32  	%r1802, %r1801, 267390960;
	or.b32  	%r1803, %r1802, %r1796;
	and.b32  	%r1804, %r1803, 252645135;
	shl.b32 	%r1805, %r1799, 2;
	and.b32  	%r1806, %r1805, 1010580540;
	or.b32  	%r1807, %r1806, %r1800;
	and.b32  	%r1808, %r1807, 286331153;
	shl.b32 	%r1809, %r1803, 2;
	and.b32  	%r1810, %r1809, 1010580540;
	or.b32  	%r1811, %r1810, %r1804;
	shl.b32 	%r1812, %r1807, 1;
	and.b32  	%r1813, %r1812, 1145324612;
	or.b32  	%r1814, %r1813, %r1808;
	shl.b32 	%r1815, %r1811, 2;
	and.b32  	%r1816, %r1815, -2004318072;
	shl.b32 	%r1817, %r1811, 1;
	and.b32  	%r1818, %r1817, 572662306;
	or.b32  	%r1819, %r1816, %r1818;
	or.b32  	%r1820, %r1819, %r1814;
	shr.u32 	%r1821, %r1820, 5;
	shl.b32 	%r1822, %r1820, 1;
	and.b32  	%r1823, %r1822, 62;
	shl.b64 	%rd283, %rd272, %r1823;
	not.b64 	%rd284, %rd283;
	mul.wide.u32 	%rd285, %r1821, 8;
	add.s64 	%rd286, %rd1, %rd285;
	ld.global.u64 	%rd287, [%rd286];
	and.b64  	%rd288, %rd287, %rd284;
	shl.b64 	%rd289, %rd282, %r1823;
	or.b64  	%rd290, %rd288, %rd289;
	st.global.u64 	[%rd286], %rd290;
	add.s32 	%r1824, %r3, 27;
	shr.u64 	%rd291, %rd2, 54;
	and.b64  	%rd292, %rd291, 3;
	and.b32  	%r1825, %r1824, 1431655761;
	shr.u32 	%r1826, %r1825, 1;
	or.b32  	%r1827, %r1826, %r1825;
	and.b32  	%r1828, %r1827, 858993457;
	shr.u32 	%r1829, %r1828, 2;
	or.b32  	%r1830, %r1829, %r1828;
	and.b32  	%r1831, %r1830, 252645133;
	shr.u32 	%r1832, %r1831, 4;
	or.b32  	%r1833, %r1832, %r1831;
	shr.u32 	%r1834, %r1833, 8;
	and.b32  	%r1835, %r1834, 65280;
	and.b32  	%r1836, %r1833, 253;
	or.b32  	%r1837, %r1835, %r1836;
	shr.u32 	%r1838, %r1824, 1;
	and.b32  	%r1839, %r1838, 1145324612;
	and.b32  	%r1840, %r1824, 572662306;
	or.b32  	%r1841, %r1839, %r1840;
	shr.u32 	%r1842, %r1841, 1;
	shr.u32 	%r1843, %r1841, 3;
	or.b32  	%r1844, %r1842, %r1843;
	and.b32  	%r1845, %r1844, 252645135;
	shr.u32 	%r1846, %r1845, 4;
	or.b32  	%r1847, %r1846, %r1845;
	shr.u32 	%r1848, %r1847, 8;
	and.b32  	%r1849, %r1848, 65280;
	and.b32  	%r1850, %r1847, 255;
	or.b32  	%r1851, %r1849, %r1850;
	add.s32 	%r1852, %r4, %r1837;
	rem.u32 	%r1853, %r1852, %r9;
	add.s32 	%r1854, %r5, %r1851;
	rem.u32 	%r1855, %r1854, %r9;
	and.b32  	%r1856, %r1853, 255;
	and.b32  	%r1857, %r1855, 255;
	shl.b32 	%r1858, %r1853, 8;
	or.b32  	%r1859, %r1858, %r1856;
	and.b32  	%r1860, %r1859, 16711935;
	shl.b32 	%r1861, %r1855, 8;
	or.b32  	%r1862, %r1861, %r1857;
	and.b32  	%r1863, %r1862, 16711935;
	shl.b32 	%r1864, %r1859, 4;
	and.b32  	%r1865, %r1864, 267390960;
	or.b32  	%r1866, %r1865, %r1860;
	and.b32  	%r1867, %r1866, 252645135;
	shl.b32 	%r1868, %r1862, 4;
	and.b32  	%r1869, %r1868, 267390960;
	or.b32  	%r1870, %r1869, %r1863;
	and.b32  	%r1871, %r1870, 252645135;
	shl.b32 	%r1872, %r1866, 2;
	and.b32  	%r1873, %r1872, 1010580540;
	or.b32  	%r1874, %r1873, %r1867;
	and.b32  	%r1875, %r1874, 286331153;
	shl.b32 	%r1876, %r1870, 2;
	and.b32  	%r1877, %r1876, 1010580540;
	or.b32  	%r1878, %r1877, %r1871;
	shl.b32 	%r1879, %r1874, 1;
	and.b32  	%r1880, %r1879, 1145324612;
	or.b32  	%r1881, %r1880, %r1875;
	shl.b32 	%r1882, %r1878, 2;
	and.b32  	%r1883, %r1882, -2004318072;
	shl.b32 	%r1884, %r1878, 1;
	and.b32  	%r1885, %r1884, 572662306;
	or.b32  	%r1886, %r1883, %r1885;
	or.b32  	%r1887, %r1886, %r1881;
	shr.u32 	%r1888, %r1887, 5;
	shl.b32 	%r1889, %r1887, 1;
	and.b32  	%r1890, %r1889, 62;
	shl.b64 	%rd293, %rd272, %r1890;
	not.b64 	%rd294, %rd293;
	mul.wide.u32 	%rd295, %r1888, 8;
	add.s64 	%rd296, %rd1, %rd295;
	ld.global.u64 	%rd297, [%rd296];
	and.b64  	%rd298, %rd297, %rd294;
	shl.b64 	%rd299, %rd292, %r1890;
	or.b64  	%rd300, %rd298, %rd299;
	st.global.u64 	[%rd296], %rd300;
	setp.eq.s32 	%p16, %r6, 28;
	@%p16 bra 	$L__BB0_18;
	add.s32 	%r1891, %r3, 28;
	shr.u64 	%rd301, %rd2, 56;
	and.b64  	%rd302, %rd301, 3;
	and.b32  	%r1892, %r1891, 1431655764;
	shr.u32 	%r1893, %r1892, 1;
	or.b32  	%r1894, %r1893, %r1892;
	and.b32  	%r1895, %r1894, 858993458;
	shr.u32 	%r1896, %r1895, 2;
	or.b32  	%r1897, %r1896, %r1895;
	and.b32  	%r1898, %r1897, 252645134;
	shr.u32 	%r1899, %r1898, 4;
	or.b32  	%r1900, %r1899, %r1898;
	shr.u32 	%r1901, %r1900, 8;
	and.b32  	%r1902, %r1901, 65280;
	and.b32  	%r1903, %r1900, 254;
	or.b32  	%r1904, %r1902, %r1903;
	shr.u32 	%r1905, %r1891, 1;
	and.b32  	%r1906, %r1905, 1145324612;
	and.b32  	%r1907, %r1891, 572662304;
	or.b32  	%r1908, %r1906, %r1907;
	shr.u32 	%r1909, %r1908, 1;
	shr.u32 	%r1910, %r1908, 3;
	or.b32  	%r1911, %r1909, %r1910;
	and.b32  	%r1912, %r1911, 252645134;
	shr.u32 	%r1913, %r1912, 4;
	or.b32  	%r1914, %r1913, %r1912;
	shr.u32 	%r1915, %r1914, 8;
	and.b32  	%r1916, %r1915, 65280;
	and.b32  	%r1917, %r1914, 254;
	or.b32  	%r1918, %r1916, %r1917;
	add.s32 	%r1919, %r4, %r1904;
	rem.u32 	%r1920, %r1919, %r9;
	add.s32 	%r1921, %r5, %r1918;
	rem.u32 	%r1922, %r1921, %r9;
	and.b32  	%r1923, %r1920, 255;
	and.b32  	%r1924, %r1922, 255;
	shl.b32 	%r1925, %r1920, 8;
	or.b32  	%r1926, %r1925, %r1923;
	and.b32  	%r1927, %r1926, 16711935;
	shl.b32 	%r1928, %r1922, 8;
	or.b32  	%r1929, %r1928, %r1924;
	and.b32  	%r1930, %r1929, 16711935;
	shl.b32 	%r1931, %r1926, 4;
	and.b32  	%r1932, %r1931, 267390960;
	or.b32  	%r1933, %r1932, %r1927;
	and.b32  	%r1934, %r1933, 252645135;
	shl.b32 	%r1935, %r1929, 4;
	and.b32  	%r1936, %r1935, 267390960;
	or.b32  	%r1937, %r1936, %r1930;
	and.b32  	%r1938, %r1937, 252645135;
	shl.b32 	%r1939, %r1933, 2;
	and.b32  	%r1940, %r1939, 1010580540;
	or.b32  	%r1941, %r1940, %r1934;
	and.b32  	%r1942, %r1941, 286331153;
	shl.b32 	%r1943, %r1937, 2;
	and.b32  	%r1944, %r1943, 1010580540;
	or.b32  	%r1945, %r1944, %r1938;
	shl.b32 	%r1946, %r1941, 1;
	and.b32  	%r1947, %r1946, 1145324612;
	or.b32  	%r1948, %r1947, %r1942;
	shl.b32 	%r1949, %r1945, 2;
	and.b32  	%r1950, %r1949, -2004318072;
	shl.b32 	%r1951, %r1945, 1;
	and.b32  	%r1952, %r1951, 572662306;
	or.b32  	%r1953, %r1950, %r1952;
	or.b32  	%r1954, %r1953, %r1948;
	shr.u32 	%r1955, %r1954, 5;
	shl.b32 	%r1956, %r1954, 1;
	and.b32  	%r1957, %r1956, 62;
	mov.b64 	%rd303, 3;
	shl.b64 	%rd304, %rd303, %r1957;
	not.b64 	%rd305, %rd304;
	mul.wide.u32 	%rd306, %r1955, 8;
	add.s64 	%rd307, %rd1, %rd306;
	ld.global.u64 	%rd308, [%rd307];
	and.b64  	%rd309, %rd308, %rd305;
	shl.b64 	%rd310, %rd302, %r1957;
	or.b64  	%rd311, %rd309, %rd310;
	st.global.u64 	[%rd307], %rd311;
	setp.eq.s32 	%p17, %r6, 29;
	@%p17 bra 	$L__BB0_18;
	add.s32 	%r1958, %r3, 29;
	shr.u64 	%rd312, %rd2, 58;
	and.b64  	%rd313, %rd312, 3;
	and.b32  	%r1959, %r1958, 1431655765;
	shr.u32 	%r1960, %r1959, 1;
	or.b32  	%r1961, %r1960, %r1959;
	and.b32  	%r1962, %r1961, 858993459;
	shr.u32 	%r1963, %r1962, 2;
	or.b32  	%r1964, %r1963, %r1962;
	and.b32  	%r1965, %r1964, 252645135;
	shr.u32 	%r1966, %r1965, 4;
	or.b32  	%r1967, %r1966, %r1965;
	shr.u32 	%r1968, %r1967, 8;
	and.b32  	%r1969, %r1968, 65280;
	and.b32  	%r1970, %r1967, 255;
	or.b32  	%r1971, %r1969, %r1970;
	shr.u32 	%r1972, %r1958, 1;
	and.b32  	%r1973, %r1972, 1145324612;
	and.b32  	%r1974, %r1958, 572662304;
	or.b32  	%r1975, %r1973, %r1974;
	shr.u32 	%r1976, %r1975, 1;
	shr.u32 	%r1977, %r1975, 3;
	or.b32  	%r1978, %r1976, %r1977;
	and.b32  	%r1979, %r1978, 252645134;
	shr.u32 	%r1980, %r1979, 4;
	or.b32  	%r1981, %r1980, %r1979;
	shr.u32 	%r1982, %r1981, 8;
	and.b32  	%r1983, %r1982, 65280;
	and.b32  	%r1984, %r1981, 254;
	or.b32  	%r1985, %r1983, %r1984;
	add.s32 	%r1986, %r4, %r1971;
	rem.u32 	%r1987, %r1986, %r9;
	add.s32 	%r1988, %r5, %r1985;
	rem.u32 	%r1989, %r1988, %r9;
	and.b32  	%r1990, %r1987, 255;
	and.b32  	%r1991, %r1989, 255;
	shl.b32 	%r1992, %r1987, 8;
	or.b32  	%r1993, %r1992, %r1990;
	and.b32  	%r1994, %r1993, 16711935;
	shl.b32 	%r1995, %r1989, 8;
	or.b32  	%r1996, %r1995, %r1991;
	and.b32  	%r1997, %r1996, 16711935;
	shl.b32 	%r1998, %r1993, 4;
	and.b32  	%r1999, %r1998, 267390960;
	or.b32  	%r2000, %r1999, %r1994;
	and.b32  	%r2001, %r2000, 252645135;
	shl.b32 	%r2002, %r1996, 4;
	and.b32  	%r2003, %r2002, 267390960;
	or.b32  	%r2004, %r2003, %r1997;
	and.b32  	%r2005, %r2004, 252645135;
	shl.b32 	%r2006, %r2000, 2;
	and.b32  	%r2007, %r2006, 1010580540;
	or.b32  	%r2008, %r2007, %r2001;
	and.b32  	%r2009, %r2008, 286331153;
	shl.b32 	%r2010, %r2004, 2;
	and.b32  	%r2011, %r2010, 1010580540;
	or.b32  	%r2012, %r2011, %r2005;
	shl.b32 	%r2013, %r2008, 1;
	and.b32  	%r2014, %r2013, 1145324612;
	or.b32  	%r2015, %r2014, %r2009;
	shl.b32 	%r2016, %r2012, 2;
	and.b32  	%r2017, %r2016, -2004318072;
	shl.b32 	%r2018, %r2012, 1;
	and.b32  	%r2019, %r2018, 572662306;
	or.b32  	%r2020, %r2017, %r2019;
	or.b32  	%r2021, %r2020, %r2015;
	shr.u32 	%r2022, %r2021, 5;
	shl.b32 	%r2023, %r2021, 1;
	and.b32  	%r2024, %r2023, 62;
	mov.b64 	%rd314, 3;
	shl.b64 	%rd315, %rd314, %r2024;
	not.b64 	%rd316, %rd315;
	mul.wide.u32 	%rd317, %r2022, 8;
	add.s64 	%rd318, %rd1, %rd317;
	ld.global.u64 	%rd319, [%rd318];
	and.b64  	%rd320, %rd319, %rd316;
	shl.b64 	%rd321, %rd313, %r2024;
	or.b64  	%rd322, %rd320, %rd321;
	st.global.u64 	[%rd318], %rd322;
	add.s32 	%r2025, %r3, 30;
	shr.u64 	%rd323, %rd2, 60;
	and.b64  	%rd324, %rd323, 3;
	and.b32  	%r2026, %r2025, 1431655764;
	shr.u32 	%r2027, %r2026, 1;
	or.b32  	%r2028, %r2027, %r2026;
	and.b32  	%r2029, %r2028, 858993458;
	shr.u32 	%r2030, %r2029, 2;
	or.b32  	%r2031, %r2030, %r2029;
	and.b32  	%r2032, %r2031, 252645134;
	shr.u32 	%r2033, %r2032, 4;
	or.b32  	%r2034, %r2033, %r2032;
	shr.u32 	%r2035, %r2034, 8;
	and.b32  	%r2036, %r2035, 65280;
	and.b32  	%r2037, %r2034, 254;
	or.b32  	%r2038, %r2036, %r2037;
	shr.u32 	%r2039, %r2025, 1;
	and.b32  	%r2040, %r2039, 1145324612;
	and.b32  	%r2041, %r2025, 572662306;
	or.b32  	%r2042, %r2040, %r2041;
	shr.u32 	%r2043, %r2042, 1;
	shr.u32 	%r2044, %r2042, 3;
	or.b32  	%r2045, %r2043, %r2044;
	and.b32  	%r2046, %r2045, 252645135;
	shr.u32 	%r2047, %r2046, 4;
	or.b32  	%r2048, %r2047, %r2046;
	shr.u32 	%r2049, %r2048, 8;
	and.b32  	%r2050, %r2049, 65280;
	and.b32  	%r2051, %r2048, 255;
	or.b32  	%r2052, %r2050, %r2051;
	add.s32 	%r2053, %r4, %r2038;
	rem.u32 	%r2054, %r2053, %r9;
	add.s32 	%r2055, %r5, %r2052;
	rem.u32 	%r2056, %r2055, %r9;
	and.b32  	%r2057, %r2054, 255;
	and.b32  	%r2058, %r2056, 255;
	shl.b32 	%r2059, %r2054, 8;
	or.b32  	%r2060, %r2059, %r2057;
	and.b32  	%r2061, %r2060, 16711935;
	shl.b32 	%r2062, %r2056, 8;
	or.b32  	%r2063, %r2062, %r2058;
	and.b32  	%r2064, %r2063, 16711935;
	shl.b32 	%r2065, %r2060, 4;
	and.b32  	%r2066, %r2065, 267390960;
	or.b32  	%r2067, %r2066, %r2061;
	and.b32  	%r2068, %r2067, 252645135;
	shl.b32 	%r2069, %r2063, 4;
	and.b32  	%r2070, %r2069, 267390960;
	or.b32  	%r2071, %r2070, %r2064;
	and.b32  	%r2072, %r2071, 252645135;
	shl.b32 	%r2073, %r2067, 2;
	and.b32  	%r2074, %r2073, 1010580540;
	or.b32  	%r2075, %r2074, %r2068;
	and.b32  	%r2076, %r2075, 286331153;
	shl.b32 	%r2077, %r2071, 2;
	and.b32  	%r2078, %r2077, 1010580540;
	or.b32  	%r2079, %r2078, %r2072;
	shl.b32 	%r2080, %r2075, 1;
	and.b32  	%r2081, %r2080, 1145324612;
	or.b32  	%r2082, %r2081, %r2076;
	shl.b32 	%r2083, %r2079, 2;
	and.b32  	%r2084, %r2083, -2004318072;
	shl.b32 	%r2085, %r2079, 1;
	and.b32  	%r2086, %r2085, 572662306;
	or.b32  	%r2087, %r2084, %r2086;
	or.b32  	%r2088, %r2087, %r2082;
	shr.u32 	%r2089, %r2088, 5;
	shl.b32 	%r2090, %r2088, 1;
	and.b32  	%r2091, %r2090, 62;
	shl.b64 	%rd325, %rd314, %r2091;
	not.b64 	%rd326, %rd325;
	mul.wide.u32 	%rd327, %r2089, 8;
	add.s64 	%rd328, %rd1, %rd327;
	ld.global.u64 	%rd329, [%rd328];
	and.b64  	%rd330, %rd329, %rd326;
	shl.b64 	%rd331, %rd324, %r2091;
	or.b64  	%rd332, %rd330, %rd331;
	st.global.u64 	[%rd328], %rd332;
	add.s32 	%r2092, %r3, 31;
	shr.u64 	%rd333, %rd2, 62;
	and.b32  	%r2093, %r2092, 1431655765;
	shr.u32 	%r2094, %r2093, 1;
	or.b32  	%r2095, %r2094, %r2093;
	and.b32  	%r2096, %r2095, 858993459;
	shr.u32 	%r2097, %r2096, 2;
	or.b32  	%r2098, %r2097, %r2096;
	and.b32  	%r2099, %r2098, 252645135;
	shr.u32 	%r2100, %r2099, 4;
	or.b32  	%r2101, %r2100, %r2099;
	shr.u32 	%r2102, %r2101, 8;
	and.b32  	%r2103, %r2102, 65280;
	and.b32  	%r2104, %r2101, 255;
	or.b32  	%r2105, %r2103, %r2104;
	shr.u32 	%r2106, %r2092, 1;
	and.b32  	%r2107, %r2106, 1145324612;
	and.b32  	%r2108, %r2092, 572662306;
	or.b32  	%r2109, %r2107, %r2108;
	shr.u32 	%r2110, %r2109, 1;
	shr.u32 	%r2111, %r2109, 3;
	or.b32  	%r2112, %r2110, %r2111;
	and.b32  	%r2113, %r2112, 252645135;
	shr.u32 	%r2114, %r2113, 4;
	or.b32  	%r2115, %r2114, %r2113;
	shr.u32 	%r2116, %r2115, 8;
	and.b32  	%r2117, %r2116, 65280;
	and.b32  	%r2118, %r2115, 255;
	or.b32  	%r2119, %r2117, %r2118;
	add.s32 	%r2120, %r4, %r2105;
	rem.u32 	%r2121, %r2120, %r9;
	add.s32 	%r2122, %r5, %r2119;
	rem.u32 	%r2123, %r2122, %r9;
	and.b32  	%r2124, %r2121, 255;
	and.b32  	%r2125, %r2123, 255;
	shl.b32 	%r2126, %r2121, 8;
	or.b32  	%r2127, %r2126, %r2124;
	and.b32  	%r2128, %r2127, 16711935;
	shl.b32 	%r2129, %r2123, 8;
	or.b32  	%r2130, %r2129, %r2125;
	and.b32  	%r2131, %r2130, 16711935;
	shl.b32 	%r2132, %r2127, 4;
	and.b32  	%r2133, %r2132, 267390960;
	or.b32  	%r2134, %r2133, %r2128;
	and.b32  	%r2135, %r2134, 252645135;
	shl.b32 	%r2136, %r2130, 4;
	and.b32  	%r2137, %r2136, 267390960;
	or.b32  	%r2138, %r2137, %r2131;
	and.b32  	%r2139, %r2138, 252645135;
	shl.b32 	%r2140, %r2134, 2;
	and.b32  	%r2141, %r2140, 1010580540;
	or.b32  	%r2142, %r2141, %r2135;
	and.b32  	%r2143, %r2142, 286331153;
	shl.b32 	%r2144, %r2138, 2;
	and.b32  	%r2145, %r2144, 1010580540;
	or.b32  	%r2146, %r2145, %r2139;
	shl.b32 	%r2147, %r2142, 1;
	and.b32  	%r2148, %r2147, 1145324612;
	or.b32  	%r2149, %r2148, %r2143;
	shl.b32 	%r2150, %r2146, 2;
	and.b32  	%r2151, %r2150, -2004318072;
	shl.b32 	%r2152, %r2146, 1;
	and.b32  	%r2153, %r2152, 572662306;
	or.b32  	%r2154, %r2151, %r2153;
	or.b32  	%r2155, %r2154, %r2149;
	shr.u32 	%r2156, %r2155, 5;
	shl.b32 	%r2157, %r2155, 1;
	and.b32  	%r2158, %r2157, 62;
	shl.b64 	%rd334, %rd314, %r2158;
	not.b64 	%rd335, %rd334;
	mul.wide.u32 	%rd336, %r2156, 8;
	add.s64 	%rd337, %rd1, %rd336;
	ld.global.u64 	%rd338, [%rd337];
	and.b64  	%rd339, %rd338, %rd335;
	shl.b64 	%rd340, %rd333, %r2158;
	or.b64  	%rd341, %rd339, %rd340;
	st.global.u64 	[%rd337], %rd341;
$L__BB0_18:
	ret;

}


// ===== COMPILED SASS (sm_100) =====

	.target	sm_100

	.elftype	@"ET_EXEC"


//--------------------- .note.nv.tkinfo           --------------------------
	.section	.note.nv.tkinfo,"",@"SHT_NOTE"
	.sectionflags	@"SHF_NOTE_NV_TKINFO"
	.tkinfo
        /*0018*/ 	.word	0x00000002
        /*0030*/ 	.string	""
        /*0030*/ 	.string	"ptxas"
        /*0030*/ 	.string	"Cuda compilation tools, release 13.0, V13.0.88"
        /*0030*/ 	.string	"Build cuda_13.0.r13.0/compiler.36424714_0"
        /*0030*/ 	.string	"-arch sm_100 -m 64 "



//--------------------- .note.nv.cuinfo           --------------------------
	.section	.note.nv.cuinfo,"",@"SHT_NOTE"
	.sectionflags	@"SHF_NOTE_NV_CUINFO"
        /*0018*/ 	.short	0x0002
        /*001a*/ 	.short	0x0064
        /*001c*/ 	.short	0x0082
	.zero		2


//--------------------- .nv.info                  --------------------------
	.section	.nv.info,"",@"SHT_CUDA_INFO"
	.align	4


	//----- nvinfo : EIATTR_REGCOUNT
	.align		4
        /*0000*/ 	.byte	0x04, 0x2f
        /*0002*/ 	.short	(.L_1 - .L_0)
	.align		4
.L_0:
        /*0004*/ 	.word	index@(_Z15transfer64_tilePKmPm4int2j)
        /*0008*/ 	.word	0x0000001a


	//----- nvinfo : EIATTR_FRAME_SIZE
	.align		4
.L_1:
        /*000c*/ 	.byte	0x04, 0x11
        /*000e*/ 	.short	(.L_3 - .L_2)
	.align		4
.L_2:
        /*0010*/ 	.word	index@(_Z15transfer64_tilePKmPm4int2j)
        /*0014*/ 	.word	0x00000000


	//----- nvinfo : EIATTR_MIN_STACK_SIZE
	.align		4
.L_3:
        /*0018*/ 	.byte	0x04, 0x12
        /*001a*/ 	.short	(.L_5 - .L_4)
	.align		4
.L_4:
        /*001c*/ 	.word	index@(_Z15transfer64_tilePKmPm4int2j)
        /*0020*/ 	.word	0x00000000
.L_5:


//--------------------- .nv.compat                --------------------------
	.section	.nv.compat,"",@"SHT_CUDA_COMPAT_INFO"
	.align	4
        /*0000*/ 	.byte	0x02, 0x09, 0x00, 0x00, 0x02, 0x02, 0x01, 0x00, 0x02, 0x05, 0x05, 0x00, 0x03, 0x07, 0x01, 0x01
        /*0010*/ 	.byte	0x02, 0x03, 0x00, 0x00, 0x02, 0x06, 0x01, 0x00, 0x04, 0x0b, 0x08, 0x00, 0x09, 0x00, 0x00, 0x00
        /*0020*/ 	.byte	0x00, 0x00, 0x00, 0x00


//--------------------- .nv.info._Z15transfer64_tilePKmPm4int2j --------------------------
	.section	.nv.info._Z15transfer64_tilePKmPm4int2j,"",@"SHT_CUDA_INFO"
	.sectionflags	@""
	.align	4


	//----- nvinfo : EIATTR_CUDA_API_VERSION
	.align		4
        /*0000*/ 	.byte	0x04, 0x37
        /*0002*/ 	.short	(.L_7 - .L_6)
.L_6:
        /*0004*/ 	.word	0x00000082


	//----- nvinfo : EIATTR_KPARAM_INFO
	.align		4
.L_7:
        /*0008*/ 	.byte	0x04, 0x17
        /*000a*/ 	.short	(.L_9 - .L_8)
.L_8:
        /*000c*/ 	.word	0x00000000
        /*0010*/ 	.short	0x0003
        /*0012*/ 	.short	0x0018
        /*0014*/ 	.byte	0x00, 0xf0, 0x11, 0x00


	//----- nvinfo : EIATTR_KPARAM_INFO
	.align		4
.L_9:
        /*0018*/ 	.byte	0x04, 0x17
        /*001a*/ 	.short	(.L_11 - .L_10)
.L_10:
        /*001c*/ 	.word	0x00000000
        /*0020*/ 	.short	0x0002
        /*0022*/ 	.short	0x0010
        /*0024*/ 	.byte	0x00, 0xf0, 0x21, 0x00


	//----- nvinfo : EIATTR_KPARAM_INFO
	.align		4
.L_11:
        /*0028*/ 	.byte	0x04, 0x17
        /*002a*/ 	.short	(.L_13 - .L_12)
.L_12:
        /*002c*/ 	.word	0x00000000
        /*0030*/ 	.short	0x0001
        /*0032*/ 	.short	0x0008
        /*0034*/ 	.byte	0x00, 0xf5, 0x21, 0x00


	//----- nvinfo : EIATTR_KPARAM_INFO
	.align		4
.L_13:
        /*0038*/ 	.byte	0x04, 0x17
        /*003a*/ 	.short	(.L_15 - .L_14)
.L_14:
        /*003c*/ 	.word	0x00000000
        /*0040*/ 	.short	0x0000
        /*0042*/ 	.short	0x0000
        /*0044*/ 	.byte	0x00, 0xf5, 0x21, 0x00


	//----- nvinfo : EIATTR_SPARSE_MMA_MASK
	.align		4
.L_15:
        /*0048*/ 	.byte	0x03, 0x50
        /*004a*/ 	.short	0x0000


	//----- nvinfo : EIATTR_MAXREG_COUNT
	.align		4
        /*004c*/ 	.byte	0x03, 0x1b
        /*004e*/ 	.short	0x00ff


	//----- nvinfo : EIATTR_MERCURY_ISA_VERSION
	.align		4
        /*0050*/ 	.byte	0x03, 0x5f
        /*0052*/ 	.short	0x0101


	//----- nvinfo : EIATTR_VRC_CTA_INIT_COUNT
	.align		4
        /*0054*/ 	.byte	0x02, 0x4a
	.zero		1
	.zero		1


	//----- nvinfo : EIATTR_EXIT_INSTR_OFFSETS
	.align		4
        /*0058*/ 	.byte	0x04, 0x1c
        /*005a*/ 	.short	(.L_17 - .L_16)


	//   ....[0]....
.L_16:
        /*005c*/ 	.word	0x000000a0


	//   ....[1]....
        /*0060*/ 	.word	0x000000d0


	//   ....[2]....
        /*0064*/ 	.word	0x000006e0


	//   ....[3]....
        /*0068*/ 	.word	0x00001540


	//   ....[4]....
        /*006c*/ 	.word	0x00001a20


	//   ....[5]....
        /*0070*/ 	.word	0x00002880


	//   ....[6]....
        /*0074*/ 	.word	0x00002d60


	//   ....[7]....
        /*0078*/ 	.word	0x00003bc0


	//   ....[8]....
        /*007c*/ 	.word	0x000040a0


	//   ....[9]....
        /*0080*/ 	.word	0x00004f00


	//   ....[10]....
        /*0084*/ 	.word	0x000053d0


	//   ....[11]....
        /*0088*/ 	.word	0x00006230


	//   ....[12]....
        /*008c*/ 	.word	0x00006710


	//   ....[13]....
        /*0090*/ 	.word	0x00007570


	//   ....[14]....
        /*0094*/ 	.word	0x00007a50


	//   ....[15]....
        /*0098*/ 	.word	0x000088b0


	//   ....[16]....
        /*009c*/ 	.word	0x00008d90


	//   ....[17]....
        /*00a0*/ 	.word	0x00009bd0


	//----- nvinfo : EIATTR_CBANK_PARAM_SIZE
	.align		4
.L_17:
        /*00a4*/ 	.byte	0x03, 0x19
        /*00a6*/ 	.short	0x001c


	//----- nvinfo : EIATTR_PARAM_CBANK
	.align		4
        /*00a8*/ 	.byte	0x04, 0x0a
        /*00aa*/ 	.short	(.L_19 - .L_18)
	.align		4
.L_18:
        /*00ac*/ 	.word	index@(.nv.constant0._Z15transfer64_tilePKmPm4int2j)
        /*00b0*/ 	.short	0x0380
        /*00b2*/ 	.short	0x001c


	//----- nvinfo : EIATTR_SW_WAR
	.align		4
.L_19:
        /*00b4*/ 	.byte	0x04, 0x36
        /*00b6*/ 	.short	(.L_21 - .L_20)
.L_20:
        /*00b8*/ 	.word	0x00000008
.L_21:


//--------------------- .nv.callgraph             --------------------------
	.section	.nv.callgraph,"",@"SHT_CUDA_CALLGRAPH"
	.align	4
	.sectionentsize	8
	.align		4
        /*0000*/ 	.word	0x00000000
	.align		4
        /*0004*/ 	.word	0xffffffff
	.align		4
        /*0008*/ 	.word	0x00000000
	.align		4
        /*000c*/ 	.word	0xfffffffe
	.align		4
        /*0010*/ 	.word	0x00000000
	.align		4
        /*0014*/ 	.word	0xfffffffd
	.align		4
        /*0018*/ 	.word	0x00000000
	.align		4
        /*001c*/ 	.word	0xfffffffc


//--------------------- .text._Z15transfer64_tilePKmPm4int2j --------------------------
	.section	.text._Z15transfer64_tilePKmPm4int2j,"ax",@progbits
	.align	128
        .global         _Z15transfer64_tilePKmPm4int2j
        .type           _Z15transfer64_tilePKmPm4int2j,@function
        .size           _Z15transfer64_tilePKmPm4int2j,(.L_x_1 - _Z15transfer64_tilePKmPm4int2j)
        .other          _Z15transfer64_tilePKmPm4int2j,@"STO_CUDA_ENTRY STV_DEFAULT"
_Z15transfer64_tilePKmPm4int2j:
.text._Z15transfer64_tilePKmPm4int2j:
[----:B------:R-:W-:Y:S01]  /*0000*/  LDC R1, c[0x0][0x37c] ;  /* 0x0000df00ff017b82 */ /* 0x000fe20000000800 */
[----:B------:R-:W0:Y:S01]  /*0010*/  S2R R3, SR_TID.X ;  /* 0x0000000000037919 */ /* 0x000e220000002100 */
[----:B------:R-:W1:Y:S06]  /*0020*/  LDCU UR7, c[0x0][0x398] ;  /* 0x00007300ff0777ac */ /* 0x000e6c0008000800 */
[----:B------:R-:W0:Y:S08]  /*0030*/  S2UR UR5, SR_CTAID.X ;  /* 0x00000000000579c3 */ /* 0x000e300000002500 */
[----:B------:R-:W0:Y:S01]  /*0040*/  LDC R4, c[0x0][0x360] ;  /* 0x0000d800ff047b82 */ /* 0x000e220000000800 */
[----:B-1----:R-:W-:-:S04]  /*0050*/  UIMAD UR6, UR7, UR7, URZ ;  /* 0x00000007070672a4 */ /* 0x002fc8000f8e02ff */
[----:B------:R-:W-:-:S04]  /*0060*/  UIADD3 UR4, UPT, UPT, UR6, 0x1f, URZ ;  /* 0x0000001f06047890 */ /* 0x000fc8000fffe0ff */
[----:B------:R-:W-:Y:S01]  /*0070*/  USHF.R.U32.HI UR4, URZ, 0x5, UR4 ;  /* 0x00000005ff047899 */ /* 0x000fe20008011604 */
[----:B0-----:R-:W-:-:S05]  /*0080*/  IMAD R4, R4, UR5, R3 ;  /* 0x0000000504047c24 */ /* 0x001fca000f8e0203 */
[----:B------:R-:W-:-:S13]  /*0090*/  ISETP.GE.U32.AND P0, PT, R4, UR4, PT ;  /* 0x0000000404007c0c */ /* 0x000fda000bf06070 */
[----:B------:R-:W-:Y:S05]  /*00a0*/  @P0 EXIT ;  /* 0x000000000000094d */ /* 0x000fea0003800000 */
[----:B------:R-:W-:-:S05]  /*00b0*/  IMAD.SHL.U32 R0, R4, 0x20, RZ ;  /* 0x0000002004007824 */ /* 0x000fca00078e00ff */
[----:B------:R-:W-:-:S13]  /*00c0*/  ISETP.LT.U32.AND P0, PT, R0, UR6, PT ;  /* 0x0000000600007c0c */ /* 0x000fda000bf01070 */
[----:B------:R-:W-:Y:S05]  /*00d0*/  @!P0 EXIT ;  /* 0x000000000000894d */ /* 0x000fea0003800000 */
[----:B------:R-:W0:Y:S01]  /*00e0*/  I2F.U32.RP R5, UR7 ;  /* 0x0000000700057d06 */ /* 0x000e220008209000 */
[----:B------:R-:W-:Y:S01]  /*00f0*/  IMAD.SHL.U32 R3, R4, 0x10, RZ ;  /* 0x0000001004037824 */ /* 0x000fe200078e00ff */
[----:B------:R-:W-:Y:S01]  /*0100*/  LOP3.LUT R2, R0, 0x55555540, RZ, 0xc0, !PT ;  /* 0x5555554000027812 */ /* 0x000fe200078ec0ff */
[----:B------:R-:W1:Y:S03]  /*0110*/  LDCU.64 UR4, c[0x0][0x390] ;  /* 0x00007200ff0477ac */ /* 0x000e660008000a00 */
[----:B------:R-:W-:Y:S01]  /*0120*/  LOP3.LUT R3, R3, 0x44444440, RZ, 0xc0, !PT ;  /* 0x4444444003037812 */ /* 0x000fe200078ec0ff */
[----:B------:R-:W2:Y:S01]  /*0130*/  LDCU.64 UR8, c[0x0][0x358] ;  /* 0x00006b00ff0877ac */ /* 0x000ea20008000a00 */
[----:B------:R-:W-:Y:S02]  /*0140*/  LEA.HI R2, R2, R2, RZ, 0x1f ;  /* 0x0000000202027211 */ /* 0x000fe400078ff8ff */
[----:B------:R-:W-:-:S02]  /*0150*/  LOP3.LUT R3, R3, 0x22222220, R0, 0xf8, !PT ;  /* 0x2222222003037812 */ /* 0x000fc400078ef800 */
[----:B------:R-:W-:Y:S02]  /*0160*/  LOP3.LUT R2, R2, 0x33333320, RZ, 0xc0, !PT ;  /* 0x3333332002027812 */ /* 0x000fe400078ec0ff */
[----:B------:R-:W-:Y:S01]  /*0170*/  SHF.R.U32.HI R6, RZ, 0x1, R3 ;  /* 0x00000001ff067819 */ /* 0x000fe20000011603 */
[----:B0-----:R-:W0:Y:S01]  /*0180*/  MUFU.RCP R5, R5 ;  /* 0x0000000500057308 */ /* 0x001e220000001000 */
[----:B------:R-:W-:Y:S02]  /*0190*/  LEA.HI R2, R2, R2, RZ, 0x1e ;  /* 0x0000000202027211 */ /* 0x000fe400078ff0ff */
[----:B------:R-:W-:Y:S02]  /*01a0*/  LEA.HI R6, R3, R6, RZ, 0x1d ;  /* 0x0000000603067211 */ /* 0x000fe400078fe8ff */
[----:B------:R-:W-:Y:S01]  /*01b0*/  LOP3.LUT R2, R2, 0xf0f0f08, RZ, 0xc0, !PT ;  /* 0x0f0f0f0802027812 */ /* 0x000fe200078ec0ff */
[----:B-1----:R-:W-:Y:S01]  /*01c0*/  UIADD3 UR4, UPT, UPT, UR7, UR4, URZ ;  /* 0x0000000407047290 */ /* 0x002fe2000fffe0ff */
[----:B------:R-:W-:Y:S01]  /*01d0*/  LOP3.LUT R6, R6, 0xf0f0f0c, RZ, 0xc0, !PT ;  /* 0x0f0f0f0c06067812 */ /* 0x000fe200078ec0ff */
[----:B------:R-:W-:Y:S01]  /*01e0*/  UIADD3 UR5, UPT, UPT, UR7, UR5, URZ ;  /* 0x0000000507057290 */ /* 0x000fe2000fffe0ff */
[----:B------:R-:W-:-:S02]  /*01f0*/  LEA.HI R2, R2, R2, RZ, 0x1c ;  /* 0x0000000202027211 */ /* 0x000fc400078fe0ff */
[----:B------:R-:W-:Y:S02]  /*0200*/  LEA.HI R6, R6, R6, RZ, 0x1c ;  /* 0x0000000606067211 */ /* 0x000fe400078fe0ff */
[----:B------:R-:W-:Y:S01]  /*0210*/  SHF.R.U32.HI R3, RZ, 0x8, R2 ;  /* 0x00000008ff037819 */ /* 0x000fe20000011602 */
[----:B0-----:R-:W-:Y:S01]  /*0220*/  VIADD R7, R5, 0xffffffe ;  /* 0x0ffffffe05077836 */ /* 0x001fe20000000000 */
[----:B------:R-:W-:Y:S02]  /*0230*/  SHF.R.U32.HI R5, RZ, 0x8, R6 ;  /* 0x00000008ff057819 */ /* 0x000fe40000011606 */
[----:B------:R-:W-:Y:S02]  /*0240*/  LOP3.LUT R3, R3, 0xff00, RZ, 0xc0, !PT ;  /* 0x0000ff0003037812 */ /* 0x000fe400078ec0ff */
[----:B------:R-:W-:Y:S01]  /*0250*/  LOP3.LUT R5, R5, 0xff00, RZ, 0xc0, !PT ;  /* 0x0000ff0005057812 */ /* 0x000fe200078ec0ff */
[----:B------:R-:W0:Y:S01]  /*0260*/  F2I.FTZ.U32.TRUNC.NTZ R7, R7 ;  /* 0x0000000700077305 */ /* 0x000e22000021f000 */
[----:B------:R-:W-:-:S02]  /*0270*/  LOP3.LUT R3, R3, 0xf8, R2, 0xf8, !PT ;  /* 0x000000f803037812 */ /* 0x000fc400078ef802 */
[----:B------:R-:W-:Y:S01]  /*0280*/  LOP3.LUT R5, R5, 0xfc, R6, 0xf8, !PT ;  /* 0x000000fc05057812 */ /* 0x000fe200078ef806 */
[----:B------:R-:W-:Y:S02]  /*0290*/  IMAD.MOV.U32 R6, RZ, RZ, RZ ;  /* 0x000000ffff067224 */ /* 0x000fe400078e00ff */
[----:B------:R-:W-:Y:S02]  /*02a0*/  VIADD R3, R3, UR4 ;  /* 0x0000000403037c36 */ /* 0x000fe40008000000 */
[----:B------:R-:W-:Y:S02]  /*02b0*/  VIADD R5, R5, UR5 ;  /* 0x0000000505057c36 */ /* 0x000fe40008000000 */
[----:B0-----:R-:W-:-:S04]  /*02c0*/  IMAD.MOV R9, RZ, RZ, -R7 ;  /* 0x000000ffff097224 */ /* 0x001fc800078e0a07 */
[----:B------:R-:W-:-:S04]  /*02d0*/  IMAD R9, R9, UR7, RZ ;  /* 0x0000000709097c24 */ /* 0x000fc8000f8e02ff */
[----:B------:R-:W-:-:S06]  /*02e0*/  IMAD.HI.U32 R6, R7, R9, R6 ;  /* 0x0000000907067227 */ /* 0x000fcc00078e0006 */
[----:B------:R-:W-:-:S04]  /*02f0*/  IMAD.HI.U32 R2, R6, R3, RZ ;  /* 0x0000000306027227 */ /* 0x000fc800078e00ff */
[----:B------:R-:W-:-:S04]  /*0300*/  IMAD.HI.U32 R7, R6, R5, RZ ;  /* 0x0000000506077227 */ /* 0x000fc800078e00ff */
[----:B------:R-:W-:Y:S02]  /*0310*/  IMAD.MOV R2, RZ, RZ, -R2 ;  /* 0x000000ffff027224 */ /* 0x000fe400078e0a02 */
[----:B------:R-:W-:Y:S01]  /*0320*/  IMAD.MOV R8, RZ, RZ, -R7 ;  /* 0x000000ffff087224 */ /* 0x000fe200078e0a07 */
[----:B------:R-:W-:Y:S01]  /*0330*/  LOP3.LUT R7, RZ, UR7, RZ, 0x33, !PT ;  /* 0x00000007ff077c12 */ /* 0x000fe2000f8e33ff */
[----:B------:R-:W-:Y:S02]  /*0340*/  IMAD R2, R2, UR7, R3 ;  /* 0x0000000702027c24 */ /* 0x000fe4000f8e0203 */
[----:B------:R-:W-:-:S03]  /*0350*/  IMAD R8, R8, UR7, R5 ;  /* 0x0000000708087c24 */ /* 0x000fc6000f8e0205 */
[----:B------:R-:W-:Y:S02]  /*0360*/  ISETP.GE.U32.AND P0, PT, R2, UR7, PT ;  /* 0x0000000702007c0c */ /* 0x000fe4000bf06070 */
[----:B------:R-:W-:-:S11]  /*0370*/  ISETP.GE.U32.AND P1, PT, R8, UR7, PT ;  /* 0x0000000708007c0c */ /* 0x000fd6000bf26070 */
[----:B------:R-:W-:Y:S01]  /*0380*/  @P0 VIADD R2, R2, -UR7 ;  /* 0x8000000702020c36 */ /* 0x000fe20008000000 */
[----:B------:R-:W-:Y:S01]  /*0390*/  ISETP.NE.U32.AND P0, PT, RZ, UR7, PT ;  /* 0x00000007ff007c0c */ /* 0x000fe2000bf05070 */
[----:B------:R-:W-:-:S03]  /*03a0*/  @P1 VIADD R8, R8, -UR7 ;  /* 0x8000000708081c36 */ /* 0x000fc60008000000 */
[----:B------:R-:W-:Y:S02]  /*03b0*/  ISETP.GE.U32.AND P1, PT, R2, UR7, PT ;  /* 0x0000000702007c0c */ /* 0x000fe4000bf26070 */
[----:B------:R-:W-:-:S11]  /*03c0*/  ISETP.GE.U32.AND P2, PT, R8, UR7, PT ;  /* 0x0000000708007c0c */ /* 0x000fd6000bf46070 */
[----:B------:R-:W-:Y:S02]  /*03d0*/  @P1 VIADD R2, R2, -UR7 ;  /* 0x8000000702021c36 */ /* 0x000fe40008000000 */
[----:B------:R-:W-:-:S03]  /*03e0*/  @P2 VIADD R8, R8, -UR7 ;  /* 0x8000000708082c36 */ /* 0x000fc60008000000 */
[C---:B------:R-:W-:Y:S02]  /*03f0*/  SEL R2, R7.reuse, R2, !P0 ;  /* 0x0000000207027207 */ /* 0x040fe40004000000 */
[----:B------:R-:W-:Y:S02]  /*0400*/  SEL R8, R7, R8, !P0 ;  /* 0x0000000807087207 */ /* 0x000fe40004000000 */
[----:B------:R-:W-:Y:S02]  /*0410*/  LOP3.LUT R3, R2, 0xff, RZ, 0xc0, !PT ;  /* 0x000000ff02037812 */ /* 0x000fe400078ec0ff */
[----:B------:R-:W-:-:S03]  /*0420*/  LOP3.LUT R5, R8, 0xff, RZ, 0xc0, !PT ;  /* 0x000000ff08057812 */ /* 0x000fc600078ec0ff */
[----:B------:R-:W-:Y:S02]  /*0430*/  IMAD R3, R2, 0x100, R3 ;  /* 0x0000010002037824 */ /* 0x000fe400078e0203 */
[----:B------:R-:W-:Y:S02]  /*0440*/  IMAD R5, R8, 0x100, R5 ;  /* 0x0000010008057824 */ /* 0x000fe400078e0205 */
[----:B------:R-:W-:Y:S02]  /*0450*/  IMAD.SHL.U32 R2, R3, 0x10, RZ ;  /* 0x0000001003027824 */ /* 0x000fe400078e00ff */
[----:B------:R-:W-:-:S03]  /*0460*/  IMAD.SHL.U32 R8, R5, 0x10, RZ ;  /* 0x0000001005087824 */ /* 0x000fc600078e00ff */
[----:B------:R-:W-:Y:S02]  /*0470*/  LOP3.LUT R2, R2, 0xff00ff0, RZ, 0xc0, !PT ;  /* 0x0ff00ff002027812 */ /* 0x000fe400078ec0ff */
[----:B------:R-:W-:Y:S02]  /*0480*/  LOP3.LUT R8, R8, 0xff00ff0, RZ, 0xc0, !PT ;  /* 0x0ff00ff008087812 */ /* 0x000fe400078ec0ff */
[----:B------:R-:W-:Y:S02]  /*0490*/  LOP3.LUT R2, R2, 0xff00ff, R3, 0xf8, !PT ;  /* 0x00ff00ff02027812 */ /* 0x000fe400078ef803 */
[----:B------:R-:W-:Y:S02]  /*04a0*/  LOP3.LUT R5, R8, 0xff00ff, R5, 0xf8, !PT ;  /* 0x00ff00ff08057812 */ /* 0x000fe400078ef805 */
[----:B------:R-:W0:Y:S01]  /*04b0*/  LDC.64 R8, c[0x0][0x380] ;  /* 0x0000e000ff087b82 */ /* 0x000e220000000a00 */
[----:B------:R-:W-:Y:S02]  /*04c0*/  IMAD.SHL.U32 R3, R2, 0x4, RZ ;  /* 0x0000000402037824 */ /* 0x000fe400078e00ff */
[----:B------:R-:W-:-:S03]  /*04d0*/  IMAD.SHL.U32 R10, R5, 0x4, RZ ;  /* 0x00000004050a7824 */ /* 0x000fc600078e00ff */
[----:B------:R-:W-:Y:S02]  /*04e0*/  LOP3.LUT R3, R3, 0x3c3c3c3c, RZ, 0xc0, !PT ;  /* 0x3c3c3c3c03037812 */ /* 0x000fe400078ec0ff */
[----:B------:R-:W-:Y:S02]  /*04f0*/  LOP3.LUT R12, R10, 0x3c3c3c3c, RZ, 0xc0, !PT ;  /* 0x3c3c3c3c0a0c7812 */ /* 0x000fe400078ec0ff */
[----:B------:R-:W-:Y:S02]  /*0500*/  LOP3.LUT R10, R3, 0xf0f0f0f, R2, 0xf8, !PT ;  /* 0x0f0f0f0f030a7812 */ /* 0x000fe400078ef802 */
[----:B------:R-:W-:Y:S01]  /*0510*/  LOP3.LUT R12, R12, 0xf0f0f0f, R5, 0xf8, !PT ;  /* 0x0f0f0f0f0c0c7812 */ /* 0x000fe200078ef805 */
[----:B------:R-:W1:Y:S02]  /*0520*/  LDC.64 R2, c[0x0][0x388] ;  /* 0x0000e200ff027b82 */ /* 0x000e640000000a00 */
[----:B------:R-:W-:Y:S02]  /*0530*/  IMAD.SHL.U32 R5, R10, 0x2, RZ ;  /* 0x000000020a057824 */ /* 0x000fe400078e00ff */
[----:B------:R-:W-:-:S02]  /*0540*/  IMAD.SHL.U32 R11, R12, 0x4, RZ ;  /* 0x000000040c0b7824 */ /* 0x000fc400078e00ff */
[----:B------:R-:W-:Y:S01]  /*0550*/  IMAD.SHL.U32 R12, R12, 0x2, RZ ;  /* 0x000000020c0c7824 */ /* 0x000fe200078e00ff */
[----:B------:R-:W-:Y:S02]  /*0560*/  LOP3.LUT R5, R5, 0x44444444, RZ, 0xc0, !PT ;  /* 0x4444444405057812 */ /* 0x000fe400078ec0ff */
[----:B------:R-:W-:Y:S02]  /*0570*/  LOP3.LUT R11, R11, 0x88888888, RZ, 0xc0, !PT ;  /* 0x888888880b0b7812 */ /* 0x000fe400078ec0ff */
[----:B------:R-:W-:Y:S02]  /*0580*/  LOP3.LUT R5, R5, 0x11111111, R10, 0xf8, !PT ;  /* 0x1111111105057812 */ /* 0x000fe400078ef80a */
[----:B------:R-:W-:-:S04]  /*0590*/  LOP3.LUT R12, R11, 0x22222222, R12, 0xf8, !PT ;  /* 0x222222220b0c7812 */ /* 0x000fc800078ef80c */
[----:B------:R-:W-:Y:S01]  /*05a0*/  LOP3.LUT R14, R12, R5, RZ, 0xfc, !PT ;  /* 0x000000050c0e7212 */ /* 0x000fe200078efcff */
[----:B0-----:R-:W-:-:S03]  /*05b0*/  IMAD.WIDE.U32 R4, R4, 0x8, R8 ;  /* 0x0000000804047825 */ /* 0x001fc600078e0008 */
[----:B------:R-:W-:-:S03]  /*05c0*/  SHF.R.U32.HI R11, RZ, 0x5, R14 ;  /* 0x00000005ff0b7819 */ /* 0x000fc6000001160e */
[----:B--2---:R-:W2:Y:S02]  /*05d0*/  LDG.E.64.CONSTANT R4, desc[UR8][R4.64] ;  /* 0x0000000804047981 */ /* 0x004ea4000c1e9b00 */
[----:B-1----:R-:W-:-:S05]  /*05e0*/  IMAD.WIDE.U32 R10, R11, 0x8, R2 ;  /* 0x000000080b0a7825 */ /* 0x002fca00078e0002 */
[----:B------:R-:W3:Y:S01]  /*05f0*/  LDG.E.64 R12, desc[UR8][R10.64] ;  /* 0x000000080a0c7981 */ /* 0x000ee2000c1e1b00 */
[----:B------:R-:W-:Y:S01]  /*0600*/  VIMNMX.U32 R9, PT, PT, R0, UR6, !PT ;  /* 0x0000000600097c48 */ /* 0x000fe2000ffe0000 */
[----:B------:R-:W-:Y:S02]  /*0610*/  IMAD.SHL.U32 R14, R14, 0x2, RZ ;  /* 0x000000020e0e7824 */ /* 0x000fe400078e00ff */
[----:B------:R-:W-:Y:S02]  /*0620*/  IMAD.MOV.U32 R8, RZ, RZ, 0x3 ;  /* 0x00000003ff087424 */ /* 0x000fe400078e00ff */
[----:B------:R-:W-:Y:S01]  /*0630*/  IMAD.IADD R9, R9, 0x1, -R0 ;  /* 0x0000000109097824 */ /* 0x000fe200078e0a00 */
[----:B------:R-:W-:-:S04]  /*0640*/  LOP3.LUT R15, R14, 0x3e, RZ, 0xc0, !PT ;  /* 0x0000003e0e0f7812 */ /* 0x000fc800078ec0ff */
[----:B------:R-:W-:Y:S02]  /*0650*/  ISETP.NE.AND P1, PT, R9, 0x1, PT ;  /* 0x000000010900780c */ /* 0x000fe40003f25270 */
[----:B------:R-:W-:Y:S02]  /*0660*/  SHF.L.U32 R14, R8, R15, RZ ;  /* 0x0000000f080e7219 */ /* 0x000fe400000006ff */
[----:B--2---:R-:W-:-:S04]  /*0670*/  LOP3.LUT R16, R4, 0x3, RZ, 0xc0, !PT ;  /* 0x0000000304107812 */ /* 0x004fc800078ec0ff */
[CC--:B------:R-:W-:Y:S02]  /*0680*/  SHF.L.U32 R17, R16.reuse, R15.reuse, RZ ;  /* 0x0000000f10117219 */ /* 0x0c0fe400000006ff */
[-C--:B------:R-:W-:Y:S02]  /*0690*/  SHF.L.U64.HI R19, R16, R15.reuse, RZ ;  /* 0x0000000f10137219 */ /* 0x080fe400000102ff */
[----:B------:R-:W-:Y:S02]  /*06a0*/  SHF.L.U64.HI R15, R8, R15, RZ ;  /* 0x0000000f080f7219 */ /* 0x000fe400000102ff */
[----:B---3--:R-:W-:Y:S02]  /*06b0*/  LOP3.LUT R12, R17, R12, R14, 0xf4, !PT ;  /* 0x0000000c110c7212 */ /* 0x008fe400078ef40e */
[----:B------:R-:W-:-:S05]  /*06c0*/  LOP3.LUT R13, R19, R13, R15, 0xf4, !PT ;  /* 0x0000000d130d7212 */ /* 0x000fca00078ef40f */
[----:B------:R0:W-:Y:S01]  /*06d0*/  STG.E.64 desc[UR8][R10.64], R12 ;  /* 0x0000000c0a007986 */ /* 0x0001e2000c101b08 */
[----:B------:R-:W-:Y:S05]  /*06e0*/  @!P1 EXIT ;  /* 0x000000000000994d */ /* 0x000fea0003800000 */
[----:B0-----:R-:W-:-:S05]  /*06f0*/  VIADD R10, R0, 0x1 ;  /* 0x00000001000a7836 */ /* 0x001fca0000000000 */
[--C-:B------:R-:W-:Y:S02]  /*0700*/  SHF.R.U32.HI R12, RZ, 0x1, R10.reuse ;  /* 0x00000001ff0c7819 */ /* 0x100fe4000001160a */
[----:B------:R-:W-:Y:S02]  /*0710*/  LOP3.LUT R11, R10, 0x55555541, RZ, 0xc0, !PT ;  /* 0x555555410a0b7812 */ /* 0x000fe400078ec0ff */
[----:B------:R-:W-:Y:S02]  /*0720*/  LOP3.LUT R13, R12, 0x44444440, RZ, 0xc0, !PT ;  /* 0x444444400c0d7812 */ /* 0x000fe400078ec0ff */
[----:B------:R-:W-:Y:S02]  /*0730*/  LEA.HI R11, R11, R11, RZ, 0x1f ;  /* 0x0000000b0b0b7211 */ /* 0x000fe400078ff8ff */
[----:B------:R-:W-:Y:S02]  /*0740*/  LOP3.LUT R13, R13, 0x22222220, R10, 0xf8, !PT ;  /* 0x222222200d0d7812 */ /* 0x000fe400078ef80a */
[----:B------:R-:W-:-:S02]  /*0750*/  LOP3.LUT R11, R11, 0x33333321, RZ, 0xc0, !PT ;  /* 0x333333210b0b7812 */ /* 0x000fc400078ec0ff */
[----:B------:R-:W-:Y:S02]  /*0760*/  SHF.R.U32.HI R10, RZ, 0x1, R13 ;  /* 0x00000001ff0a7819 */ /* 0x000fe4000001160d */
[----:B------:R-:W-:Y:S02]  /*0770*/  LEA.HI R11, R11, R11, RZ, 0x1e ;  /* 0x0000000b0b0b7211 */ /* 0x000fe400078ff0ff */
[----:B------:R-:W-:Y:S02]  /*0780*/  LEA.HI R10, R13, R10, RZ, 0x1d ;  /* 0x0000000a0d0a7211 */ /* 0x000fe400078fe8ff */
[----:B------:R-:W-:Y:S02]  /*0790*/  LOP3.LUT R11, R11, 0xf0f0f09, RZ, 0xc0, !PT ;  /* 0x0f0f0f090b0b7812 */ /* 0x000fe400078ec0ff */
[----:B------:R-:W-:Y:S02]  /*07a0*/  LOP3.LUT R10, R10, 0xf0f0f0c, RZ, 0xc0, !PT ;  /* 0x0f0f0f0c0a0a7812 */ /* 0x000fe400078ec0ff */
[----:B------:R-:W-:-:S02]  /*07b0*/  LEA.HI R11, R11, R11, RZ, 0x1c ;  /* 0x0000000b0b0b7211 */ /* 0x000fc400078fe0ff */
[----:B------:R-:W-:Y:S02]  /*07c0*/  LEA.HI R12, R10, R10, RZ, 0x1c ;  /* 0x0000000a0a0c7211 */ /* 0x000fe400078fe0ff */
[--C-:B------:R-:W-:Y:S02]  /*07d0*/  SHF.R.U32.HI R10, RZ, 0x8, R11.reuse ;  /* 0x00000008ff0a7819 */ /* 0x100fe4000001160b */
[----:B------:R-:W-:Y:S02]  /*07e0*/  SHF.R.U32.HI R13, RZ, 0x8, R12 ;  /* 0x00000008ff0d7819 */ /* 0x000fe4000001160c */
[----:B------:R-:W-:Y:S02]  /*07f0*/  LOP3.LUT R10, R10, 0xff00, RZ, 0xc0, !PT ;  /* 0x0000ff000a0a7812 */ /* 0x000fe400078ec0ff */
[----:B------:R-:W-:Y:S02]  /*0800*/  LOP3.LUT R13, R13, 0xff00, RZ, 0xc0, !PT ;  /* 0x0000ff000d0d7812 */ /* 0x000fe400078ec0ff */
[----:B------:R-:W-:-:S02]  /*0810*/  LOP3.LUT R10, R10, 0xf9, R11, 0xf8, !PT ;  /* 0x000000f90a0a7812 */ /* 0x000fc400078ef80b */
[----:B------:R-:W-:-:S03]  /*0820*/  LOP3.LUT R13, R13, 0xfc, R12, 0xf8, !PT ;  /* 0x000000fc0d0d7812 */ /* 0x000fc600078ef80c */
[----:B------:R-:W-:Y:S02]  /*0830*/  VIADD R11, R10, UR4 ;  /* 0x000000040a0b7c36 */ /* 0x000fe40008000000 */
[----:B------:R-:W-:Y:S02]  /*0840*/  VIADD R13, R13, UR5 ;  /* 0x000000050d0d7c36 */ /* 0x000fe40008000000 */
[----:B------:R-:W-:-:S04]  /*0850*/  IMAD.HI.U32 R10, R6, R11, RZ ;  /* 0x0000000b060a7227 */ /* 0x000fc800078e00ff */
[----:B------:R-:W-:-:S04]  /*0860*/  IMAD.HI.U32 R12, R6, R13, RZ ;  /* 0x0000000d060c7227 */ /* 0x000fc800078e00ff */
[----:B------:R-:W-:Y:S02]  /*0870*/  IMAD.MOV R10, RZ, RZ, -R10 ;  /* 0x000000ffff0a7224 */ /* 0x000fe400078e0a0a */
[----:B------:R-:W-:Y:S02]  /*0880*/  IMAD.MOV R12, RZ, RZ, -R12 ;  /* 0x000000ffff0c7224 */ /* 0x000fe400078e0a0c */
[----:B------:R-:W-:Y:S02]  /*0890*/  IMAD R10, R10, UR7, R11 ;  /* 0x000000070a0a7c24 */ /* 0x000fe4000f8e020b */
[----:B------:R-:W-:-:S03]  /*08a0*/  IMAD R12, R12, UR7, R13 ;  /* 0x000000070c0c7c24 */ /* 0x000fc6000f8e020d */
[----:B------:R-:W-:Y:S02]  /*08b0*/  ISETP.GE.U32.AND P1, PT, R10, UR7, PT ;  /* 0x000000070a007c0c */ /* 0x000fe4000bf26070 */
[----:B------:R-:W-:-:S11]  /*08c0*/  ISETP.GE.U32.AND P2, PT, R12, UR7, PT ;  /* 0x000000070c007c0c */ /* 0x000fd6000bf46070 */
[----:B------:R-:W-:Y:S02]  /*08d0*/  @P1 VIADD R10, R10, -UR7 ;  /* 0x800000070a0a1c36 */ /* 0x000fe40008000000 */
        /* <DEDUP_REMOVED lines=16> */
[----:B------:R-:W-:-:S03]  /*09e0*/  LOP3.LUT R12, R12, 0xff00ff, R13, 0xf8, !PT ;  /* 0x00ff00ff0c0c7812 */ /* 0x000fc600078ef80d */
[----:B------:R-:W-:Y:S02]  /*09f0*/  IMAD.SHL.U32 R11, R10, 0x4, RZ ;  /* 0x000000040a0b7824 */ /* 0x000fe400078e00ff */
[----:B------:R-:W-:-:S03]  /*0a00*/  IMAD.SHL.U32 R13, R12, 0x4, RZ ;  /* 0x000000040c0d7824 */ /* 0x000fc600078e00ff */
[----:B------:R-:W-:Y:S02]  /*0a10*/  LOP3.LUT R11, R11, 0x3c3c3c3c, RZ, 0xc0, !PT ;  /* 0x3c3c3c3c0b0b7812 */ /* 0x000fe400078ec0ff */
[----:B------:R-:W-:Y:S02]  /*0a20*/  LOP3.LUT R13, R13, 0x3c3c3c3c, RZ, 0xc0, !PT ;  /* 0x3c3c3c3c0d0d7812 */ /* 0x000fe400078ec0ff */
[----:B------:R-:W-:Y:S02]  /*0a30*/  LOP3.LUT R11, R11, 0xf0f0f0f, R10, 0xf8, !PT ;  /* 0x0f0f0f0f0b0b7812 */ /* 0x000fe400078ef80a */
[----:B------:R-:W-:-:S03]  /*0a40*/  LOP3.LUT R13, R13, 0xf0f0f0f, R12, 0xf8, !PT ;  /* 0x0f0f0f0f0d0d7812 */ /* 0x000fc600078ef80c */
[----:B------:R-:W-:Y:S02]  /*0a50*/  IMAD.SHL.U32 R10, R11, 0x2, RZ ;  /* 0x000000020b0a7824 */ /* 0x000fe400078e00ff */
[C---:B------:R-:W-:Y:S02]  /*0a60*/  IMAD.SHL.U32 R12, R13.reuse, 0x4, RZ ;  /* 0x000000040d0c7824 */ /* 0x040fe400078e00ff */
[----:B------:R-:W-:Y:S01]  /*0a70*/  IMAD.SHL.U32 R13, R13, 0x2, RZ ;  /* 0x000000020d0d7824 */ /* 0x000fe200078e00ff */
[----:B------:R-:W-:Y:S02]  /*0a80*/  LOP3.LUT R10, R10, 0x44444444, RZ, 0xc0, !PT ;  /* 0x444444440a0a7812 */ /* 0x000fe400078ec0ff */
[----:B------:R-:W-:Y:S02]  /*0a90*/  LOP3.LUT R12, R12, 0x88888888, RZ, 0xc0, !PT ;  /* 0x888888880c0c7812 */ /* 0x000fe400078ec0ff */
[----:B------:R-:W-:Y:S02]  /*0aa0*/  LOP3.LUT R10, R10, 0x11111111, R11, 0xf8, !PT ;  /* 0x111111110a0a7812 */ /* 0x000fe400078ef80b */
[----:B------:R-:W-:-:S04]  /*0ab0*/  LOP3.LUT R13, R12, 0x22222222, R13, 0xf8, !PT ;  /* 0x222222220c0d7812 */ /* 0x000fc800078ef80d */
[----:B------:R-:W-:-:S04]  /*0ac0*/  LOP3.LUT R14, R13, R10, RZ, 0xfc, !PT ;  /* 0x0000000a0d0e7212 */ /* 0x000fc800078efcff */
[----:B------:R-:W-:-:S05]  /*0ad0*/  SHF.R.U32.HI R11, RZ, 0x5, R14 ;  /* 0x00000005ff0b7819 */ /* 0x000fca000001160e */
[----:B------:R-:W-:-:S05]  /*0ae0*/  IMAD.WIDE.U32 R10, R11, 0x8, R2 ;  /* 0x000000080b0a7825 */ /* 0x000fca00078e0002 */
[----:B------:R-:W2:Y:S01]  /*0af0*/  LDG.E.64 R12, desc[UR8][R10.64] ;  /* 0x000000080a0c7981 */ /* 0x000ea2000c1e1b00 */
[----:B------:R-:W-:Y:S01]  /*0b00*/  VIADD R15, R0, 0x2 ;  /* 0x00000002000f7836 */ /* 0x000fe20000000000 */
[----:B------:R-:W-:Y:S01]  /*0b10*/  SHF.R.U64 R19, R4, 0x2, R5 ;  /* 0x0000000204137819 */ /* 0x000fe20000001205 */
[----:B------:R-:W-:-:S03]  /*0b20*/  IMAD.SHL.U32 R14, R14, 0x2, RZ ;  /* 0x000000020e0e7824 */ /* 0x000fc600078e00ff */
        /* <DEDUP_REMOVED lines=59> */
[----:B------:R-:W-:-:S02]  /*0ee0*/  LOP3.LUT R17, R18, 0x22222222, R17, 0xf8, !PT ;  /* 0x2222222212117812 */ /* 0x000fc400078ef811 */
[----:B------:R-:W-:Y:S02]  /*0ef0*/  LOP3.LUT R18, R19, 0x3, RZ, 0xc0, !PT ;  /* 0x0000000313127812 */ /* 0x000fe400078ec0ff */
[----:B------:R-:W-:Y:S02]  /*0f00*/  LOP3.LUT R15, R14, 0x3e, RZ, 0xc0, !PT ;  /* 0x0000003e0e0f7812 */ /* 0x000fe400078ec0ff */
[----:B------:R-:W-:Y:S02]  /*0f10*/  LOP3.LUT R16, R17, R16, RZ, 0xfc, !PT ;  /* 0x0000001011107212 */ /* 0x000fe400078efcff */
[CC--:B------:R-:W-:Y:S02]  /*0f20*/  SHF.L.U64.HI R17, R18.reuse, R15.reuse, RZ ;  /* 0x0000000f12117219 */ /* 0x0c0fe400000102ff */
[-C--:B------:R-:W-:Y:S02]  /*0f30*/  SHF.L.U32 R19, R18, R15.reuse, RZ ;  /* 0x0000000f12137219 */ /* 0x080fe400000006ff */
[----:B------:R-:W-:-:S02]  /*0f40*/  SHF.L.U32 R18, R8, R15, RZ ;  /* 0x0000000f08127219 */ /* 0x000fc400000006ff */
[----:B------:R-:W-:Y:S02]  /*0f50*/  SHF.L.U64.HI R14, R8, R15, RZ ;  /* 0x0000000f080e7219 */ /* 0x000fe400000102ff */
[----:B------:R-:W-:Y:S02]  /*0f60*/  SHF.R.U32.HI R15, RZ, 0x5, R16 ;  /* 0x00000005ff0f7819 */ /* 0x000fe40000011610 */
[----:B--2---:R-:W-:Y:S02]  /*0f70*/  LOP3.LUT R18, R19, R12, R18, 0xf4, !PT ;  /* 0x0000000c13127212 */ /* 0x004fe400078ef412 */
[----:B------:R-:W-:Y:S01]  /*0f80*/  LOP3.LUT R19, R17, R13, R14, 0xf4, !PT ;  /* 0x0000000d11137212 */ /* 0x000fe200078ef40e */
[----:B------:R-:W-:-:S04]  /*0f90*/  IMAD.WIDE.U32 R12, R15, 0x8, R2 ;  /* 0x000000080f0c7825 */ /* 0x000fc800078e0002 */
[----:B------:R0:W-:Y:S04]  /*0fa0*/  STG.E.64 desc[UR8][R10.64], R18 ;  /* 0x000000120a007986 */ /* 0x0001e8000c101b08 */
[----:B------:R-:W2:Y:S01]  /*0fb0*/  LDG.E.64 R14, desc[UR8][R12.64] ;  /* 0x000000080c0e7981 */ /* 0x000ea2000c1e1b00 */
[----:B------:R-:W-:Y:S02]  /*0fc0*/  VIADD R17, R0, 0x3 ;  /* 0x0000000300117836 */ /* 0x000fe40000000000 */
        /* <DEDUP_REMOVED lines=14> */
[--C-:B0-----:R-:W-:Y:S02]  /*10b0*/  SHF.R.U32.HI R10, RZ, 0x8, R20.reuse ;  /* 0x00000008ff0a7819 */ /* 0x101fe40000011614 */
[----:B------:R-:W-:Y:S02]  /*10c0*/  SHF.R.U32.HI R18, RZ, 0x8, R17 ;  /* 0x00000008ff127819 */ /* 0x000fe40000011611 */
[----:B------:R-:W-:Y:S02]  /*10d0*/  LOP3.LUT R11, R10, 0xff00, RZ, 0xc0, !PT ;  /* 0x0000ff000a0b7812 */ /* 0x000fe400078ec0ff */
[----:B------:R-:W-:Y:S02]  /*10e0*/  LOP3.LUT R18, R18, 0xff00, RZ, 0xc0, !PT ;  /* 0x0000ff0012127812 */ /* 0x000fe400078ec0ff */
[----:B------:R-:W-:-:S02]  /*10f0*/  LOP3.LUT R11, R11, 0xf9, R20, 0xf8, !PT ;  /* 0x000000f90b0b7812 */ /* 0x000fc400078ef814 */
[----:B------:R-:W-:Y:S02]  /*1100*/  LOP3.LUT R18, R18, 0xfd, R17, 0xf8, !PT ;  /* 0x000000fd12127812 */ /* 0x000fe400078ef811 */
[----:B------:R-:W-:Y:S01]  /*1110*/  SHF.R.U64 R20, R4, 0x4, R5 ;  /* 0x0000000404147819 */ /* 0x000fe20000001205 */
[----:B------:R-:W-:Y:S02]  /*1120*/  VIADD R11, R11, UR4 ;  /* 0x000000040b0b7c36 */ /* 0x000fe40008000000 */
[----:B------:R-:W-:Y:S01]  /*1130*/  VIADD R17, R18, UR5 ;  /* 0x0000000512117c36 */ /* 0x000fe20008000000 */
[----:B------:R-:W-:Y:S01]  /*1140*/  LOP3.LUT R20, R20, 0x3, RZ, 0xc0, !PT ;  /* 0x0000000314147812 */ /* 0x000fe200078ec0ff */
        /* <DEDUP_REMOVED lines=40> */
[----:B------:R-:W-:Y:S02]  /*13d0*/  LOP3.LUT R18, R17, R10, RZ, 0xfc, !PT ;  /* 0x0000000a11127212 */ /* 0x000fe400078efcff */
[CC--:B------:R-:W-:Y:S02]  /*13e0*/  SHF.L.U64.HI R19, R20.reuse, R11.reuse, RZ ;  /* 0x0000000b14137219 */ /* 0x0c0fe400000102ff */
[-C--:B------:R-:W-:Y:S02]  /*13f0*/  SHF.L.U32 R17, R20, R11.reuse, RZ ;  /* 0x0000000b14117219 */ /* 0x080fe400000006ff */
[CC--:B------:R-:W-:Y:S02]  /*1400*/  SHF.L.U32 R16, R8.reuse, R11.reuse, RZ ;  /* 0x0000000b08107219 */ /* 0x0c0fe400000006ff */
[----:B------:R-:W-:-:S02]  /*1410*/  SHF.L.U64.HI R10, R8, R11, RZ ;  /* 0x0000000b080a7219 */ /* 0x000fc400000102ff */
[----:B------:R-:W-:Y:S02]  /*1420*/  SHF.R.U32.HI R11, RZ, 0x5, R18 ;  /* 0x00000005ff0b7819 */ /* 0x000fe40000011612 */
[----:B--2---:R-:W-:Y:S02]  /*1430*/  LOP3.LUT R16, R17, R14, R16, 0xf4, !PT ;  /* 0x0000000e11107212 */ /* 0x004fe400078ef410 */
[----:B------:R-:W-:Y:S01]  /*1440*/  LOP3.LUT R17, R19, R15, R10, 0xf4, !PT ;  /* 0x0000000f13117212 */ /* 0x000fe200078ef40a */
[----:B------:R-:W-:-:S04]  /*1450*/  IMAD.WIDE.U32 R10, R11, 0x8, R2 ;  /* 0x000000080b0a7825 */ /* 0x000fc800078e0002 */
[----:B------:R0:W-:Y:S04]  /*1460*/  STG.E.64 desc[UR8][R12.64], R16 ;  /* 0x000000100c007986 */ /* 0x0001e8000c101b08 */
[----:B------:R-:W2:Y:S01]  /*1470*/  LDG.E.64 R14, desc[UR8][R10.64] ;  /* 0x000000080a0e7981 */ /* 0x000ea2000c1e1b00 */
[----:B------:R-:W-:Y:S01]  /*1480*/  IMAD.SHL.U32 R18, R18, 0x2, RZ ;  /* 0x0000000212127824 */ /* 0x000fe200078e00ff */
[----:B------:R-:W-:Y:S02]  /*1490*/  SHF.R.U64 R20, R4, 0x6, R5 ;  /* 0x0000000604147819 */ /* 0x000fe40000001205 */
[----:B------:R-:W-:Y:S02]  /*14a0*/  ISETP.NE.AND P1, PT, R9, 0x4, PT ;  /* 0x000000040900780c */ /* 0x000fe40003f25270 */
[----:B------:R-:W-:-:S02]  /*14b0*/  LOP3.LUT R20, R20, 0x3, RZ, 0xc0, !PT ;  /* 0x0000000314147812 */ /* 0x000fc400078ec0ff */
[----:B------:R-:W-:-:S04]  /*14c0*/  LOP3.LUT R19, R18, 0x3e, RZ, 0xc0, !PT ;  /* 0x0000003e12137812 */ /* 0x000fc800078ec0ff */
[CC--:B------:R-:W-:Y:S02]  /*14d0*/  SHF.L.U64.HI R23, R20.reuse, R19.reuse, RZ ;  /* 0x0000001314177219 */ /* 0x0c0fe400000102ff */
[-C--:B------:R-:W-:Y:S02]  /*14e0*/  SHF.L.U32 R21, R20, R19.reuse, RZ ;  /* 0x0000001314157219 */ /* 0x080fe400000006ff */
[CC--:B------:R-:W-:Y:S02]  /*14f0*/  SHF.L.U32 R18, R8.reuse, R19.reuse, RZ ;  /* 0x0000001308127219 */ /* 0x0c0fe400000006ff */
[----:B------:R-:W-:Y:S02]  /*1500*/  SHF.L.U64.HI R19, R8, R19, RZ ;  /* 0x0000001308137219 */ /* 0x000fe400000102ff */
[----:B--2---:R-:W-:Y:S02]  /*1510*/  LOP3.LUT R14, R21, R14, R18, 0xf4, !PT ;  /* 0x0000000e150e7212 */ /* 0x004fe400078ef412 */
        /* <DEDUP_REMOVED lines=68> */
[----:B------:R-:W-:Y:S01]  /*1960*/  IMAD.SHL.U32 R14, R14, 0x2, RZ ;  /* 0x000000020e0e7824 */ /* 0x000fe200078e00ff */
[----:B------:R-:W-:Y:S02]  /*1970*/  SHF.R.U64 R16, R4, 0x8, R5 ;  /* 0x0000000804107819 */ /* 0x000fe40000001205 */
[----:B------:R-:W-:Y:S02]  /*1980*/  ISETP.NE.AND P1, PT, R9, 0x5, PT ;  /* 0x000000050900780c */ /* 0x000fe40003f25270 */
[----:B------:R-:W-:Y:S02]  /*1990*/  LOP3.LUT R16, R16, 0x3, RZ, 0xc0, !PT ;  /* 0x0000000310107812 */ /* 0x000fe400078ec0ff */
        /* <DEDUP_REMOVED lines=921> */
[----:B------:R-:W-:Y:S02]  /*5330*/  LOP3.LUT R16, R5, 0x3, RZ, 0xc0, !PT ;  /* 0x0000000305107812 */ /* 0x000fe400078ec0ff */
[----:B------:R-:W-:Y:S02]  /*5340*/  ISETP.NE.AND P1, PT, R9, 0x11, PT ;  /* 0x000000110900780c */ /* 0x000fe40003f25270 */
        /* <DEDUP_REMOVED lines=75> */
[----:B------:R-:W-:Y:S01]  /*5800*/  SHF.R.U32.HI R19, RZ, 0x2, R5 ;  /* 0x00000002ff137819 */ /* 0x000fe20000011605 */
        /* <DEDUP_REMOVED lines=95> */
[----:B------:R-:W-:Y:S01]  /*5e00*/  SHF.R.U32.HI R20, RZ, 0x4, R5 ;  /* 0x00000004ff147819 */ /* 0x000fe20000011605 */
        /* <DEDUP_REMOVED lines=55> */
[----:B------:R-:W-:Y:S02]  /*6180*/  SHF.R.U32.HI R20, RZ, 0x6, R5 ;  /* 0x00000006ff147819 */ /* 0x000fe40000011605 */
        /* <DEDUP_REMOVED lines=77> */
[----:B------:R-:W-:Y:S02]  /*6660*/  SHF.R.U32.HI R16, RZ, 0x8, R5 ;  /* 0x00000008ff107819 */ /* 0x000fe40000011605 */
        /* <DEDUP_REMOVED lines=627> */
[----:B------:R-:W-:-:S05]  /*8da0*/  VIADD R4, R0, 0x1d ;  /* 0x0000001d00047836 */ /* 0x000fca0000000000 */
[--C-:B0-----:R-:W-:Y:S02]  /*8db0*/  SHF.R.U32.HI R10, RZ, 0x1, R4.reuse ;  /* 0x00000001ff0a7819 */ /* 0x101fe40000011604 */
        /* <DEDUP_REMOVED lines=153> */
[----:B0-----:R-:W-:Y:S02]  /*9750*/  LEA.HI R10, R0, R0, RZ, 0x1c ;  /* 0x00000000000a7211 */ /* 0x001fe400078fe0ff */
[--C-:B------:R-:W-:Y:S02]  /*9760*/  SHF.R.U32.HI R0, RZ, 0x8, R9.reuse ;  /* 0x00000008ff007819 */ /* 0x100fe40000011609 */
[----:B------:R-:W-:Y:S02]  /*9770*/  SHF.R.U32.HI R11, RZ, 0x8, R10 ;  /* 0x00000008ff0b7819 */ /* 0x000fe4000001160a */
[----:B------:R-:W-:Y:S02]  /*9780*/  LOP3.LUT R0, R0, 0xff00, RZ, 0xc0, !PT ;  /* 0x0000ff0000007812 */ /* 0x000fe400078ec0ff */
[----:B------:R-:W-:Y:S02]  /*9790*/  LOP3.LUT R11, R11, 0xff00, RZ, 0xc0, !PT ;  /* 0x0000ff000b0b7812 */ /* 0x000fe400078ec0ff */
[----:B------:R-:W-:-:S02]  /*97a0*/  LOP3.LUT R0, R0, 0xff, R9, 0xf8, !PT ;  /* 0x000000ff00007812 */ /* 0x000fc400078ef809 */
[----:B------:R-:W-:Y:S02]  /*97b0*/  LOP3.LUT R11, R11, 0xff, R10, 0xf8, !PT ;  /* 0x000000ff0b0b7812 */ /* 0x000fe400078ef80a */
[----:B------:R-:W-:Y:S01]  /*97c0*/  SHF.R.U32.HI R10, RZ, 0x1c, R5 ;  /* 0x0000001cff0a7819 */ /* 0x000fe20000011605 */
        /* <DEDUP_REMOVED lines=48> */
[----:B------:R-:W-:-:S05]  /*9ad0*/  SHF.R.U32.HI R7, RZ, 0x5, R0 ;  /* 0x00000005ff077819 */ /* 0x000fca0000011600 */
[----:B------:R-:W-:Y:S01]  /*9ae0*/  IMAD.WIDE.U32 R2, R7, 0x8, R2 ;  /* 0x0000000807027825 */ /* 0x000fe200078e0002 */
[----:B--2---:R-:W-:Y:S02]  /*9af0*/  LOP3.LUT R10, R11, R14, R10, 0xf4, !PT ;  /* 0x0000000e0b0a7212 */ /* 0x004fe400078ef40a */
[----:B------:R-:W-:-:S05]  /*9b00*/  LOP3.LUT R11, R9, R15, R4, 0xf4, !PT ;  /* 0x0000000f090b7212 */ /* 0x000fca00078ef404 */
[----:B------:R-:W-:Y:S04]  /*9b10*/  STG.E.64 desc[UR8][R12.64], R10 ;  /* 0x0000000a0c007986 */ /* 0x000fe8000c101b08 */
[----:B------:R-:W2:Y:S01]  /*9b20*/  LDG.E.64 R6, desc[UR8][R2.64] ;  /* 0x0000000802067981 */ /* 0x000ea2000c1e1b00 */
[----:B------:R-:W-:Y:S01]  /*9b30*/  IMAD.SHL.U32 R0, R0, 0x2, RZ ;  /* 0x0000000200007824 */ /* 0x000fe200078e00ff */
[----:B------:R-:W-:-:S04]  /*9b40*/  SHF.R.U32.HI R14, RZ, 0x1e, R5 ;  /* 0x0000001eff0e7819 */ /* 0x000fc80000011605 */
[----:B------:R-:W-:-:S04]  /*9b50*/  LOP3.LUT R9, R0, 0x3e, RZ, 0xc0, !PT ;  /* 0x0000003e00097812 */ /* 0x000fc800078ec0ff */
[CC--:B------:R-:W-:Y:S02]  /*9b60*/  SHF.L.U64.HI R0, R8.reuse, R9.reuse, RZ ;  /* 0x0000000908007219 */ /* 0x0c0fe400000102ff */
[-C--:B------:R-:W-:Y:S02]  /*9b70*/  SHF.L.U32 R4, R8, R9.reuse, RZ ;  /* 0x0000000908047219 */ /* 0x080fe400000006ff */
[CC--:B------:R-:W-:Y:S02]  /*9b80*/  SHF.L.U32 R5, R14.reuse, R9.reuse, RZ ;  /* 0x000000090e057219 */ /* 0x0c0fe400000006ff */
[----:B------:R-:W-:Y:S02]  /*9b90*/  SHF.L.U64.HI R9, R14, R9, RZ ;  /* 0x000000090e097219 */ /* 0x000fe400000102ff */
[----:B--2---:R-:W-:Y:S02]  /*9ba0*/  LOP3.LUT R4, R5, R6, R4, 0xf4, !PT ;  /* 0x0000000605047212 */ /* 0x004fe400078ef404 */
[----:B------:R-:W-:-:S05]  /*9bb0*/  LOP3.LUT R5, R9, R7, R0, 0xf4, !PT ;  /* 0x0000000709057212 */ /* 0x000fca00078ef400 */
[----:B------:R-:W-:Y:S01]  /*9bc0*/  STG.E.64 desc[UR8][R2.64], R4 ;  /* 0x0000000402007986 */ /* 0x000fe2000c101b08 */
[----:B------:R-:W-:Y:S05]  /*9bd0*/  EXIT ;  /* 0x000000000000794d */ /* 0x000fea0003800000 */
.L_x_0:
[----:B------:R-:W-:-:S00]  /*9be0*/  BRA `(.L_x_0) ;  /* 0xfffffffc00fc7947 */ /* 0x000fc0000383ffff */
[----:B------:R-:W-:-:S00]  /*9bf0*/  NOP ;  /* 0x0000000000007918 */ /* 0x000fc00000000000 */
        /* <DEDUP_REMOVED lines=8> */
.L_x_1:


//--------------------- .nv.shared.reserved.0     --------------------------
	.section	.nv.shared.reserved.0,"aw",@nobits
	.weak		__nv_reservedSMEM_offset_0_alias
	.size		__nv_reservedSMEM_offset_0_alias, 0, 64
	.other		__nv_reservedSMEM_offset_0_alias,@"STO_CUDA_RESERVED_SHARED STV_DEFAULT"
__nv_reservedSMEM_offset_0_alias:
	.zero		0
	.zero		64


//--------------------- .nv.constant0._Z15transfer64_tilePKmPm4int2j --------------------------
	.section	.nv.constant0._Z15transfer64_tilePKmPm4int2j,"a",@progbits
	.sectionflags	@""
	.align	4
.nv.constant0._Z15transfer64_tilePKmPm4int2j:
	.zero		924


//--------------------- SYMBOLS --------------------------

	.type		.nv.reservedSmem.offset0,@object
	.size		.nv.reservedSmem.offset0,0x4
